def gluon_tcgen05(
    a_ptr,
    b_ptr,
    c_ptr,
    M,
    N,
    K,
    stride_am,
    stride_bk,
    stride_cm,
    BLOCK_M: gl.constexpr,
    BLOCK_N: gl.constexpr,
    BLOCK_K: gl.constexpr,
    DTYPE: gl.constexpr,
    A_LAYOUT: gl.constexpr,
    B_LAYOUT: gl.constexpr,
    C_LAYOUT: gl.constexpr,
    B_SHAPE: gl.constexpr,
    TMEM_LAYOUT: gl.constexpr,
    TMEM_REG: gl.constexpr,
    TRANS_B: gl.constexpr,
    NUM_BUFFERS: gl.constexpr,
):
    a_desc = tma.make_tensor_descriptor(
        a_ptr, [M, K], [stride_am, 1], [BLOCK_M, BLOCK_K], A_LAYOUT
    )
    b_desc = tma.make_tensor_descriptor(
        b_ptr,
        [N, K] if TRANS_B else [K, N],
        [stride_bk, 1],
        B_SHAPE,
        B_LAYOUT,
    )
    c_desc = tma.make_tensor_descriptor(
        c_ptr, [M, N], [stride_cm, 1], [BLOCK_M, BLOCK_N], C_LAYOUT
    )

    a_bufs = gl.allocate_shared_memory(
        DTYPE, [NUM_BUFFERS, BLOCK_M, BLOCK_K], A_LAYOUT
    )
    b_bufs = gl.allocate_shared_memory(DTYPE, [NUM_BUFFERS] + B_SHAPE, B_LAYOUT)

    pid_m = gl.program_id(0)
    pid_n = gl.program_id(1)
    off_m = pid_m * BLOCK_M
    off_n = pid_n * BLOCK_N

    tma_bars = gl.allocate_shared_memory(
        gl.int64, [NUM_BUFFERS, 1], mbarrier.MBarrierLayout()
    )
    mma_bars = gl.allocate_shared_memory(
        gl.int64, [NUM_BUFFERS, 1], mbarrier.MBarrierLayout()
    )
    for i in gl.static_range(NUM_BUFFERS):
        mbarrier.init(tma_bars.index(i), count=1)
        mbarrier.init(mma_bars.index(i), count=1)

    acc_tmem = allocate_tensor_memory(gl.float32, [BLOCK_M, BLOCK_N], TMEM_LAYOUT)
    idx = 0
    phase = 0
    use_acc = False
    for k in range(0, K, BLOCK_K):
        a = a_bufs.index(idx)
        b = b_bufs.index(idx)
        tma_bar = tma_bars.index(idx)
        mma_bar = mma_bars.index(idx)
        mbarrier.expect(
            tma_bar, a_desc.block_type.nbytes + b_desc.block_type.nbytes
        )
        tma.async_copy_global_to_shared(a_desc, [off_m, k], tma_bar, a)
        tma.async_copy_global_to_shared(
            b_desc, [off_n, k] if TRANS_B else [k, off_n], tma_bar, b
        )
        mbarrier.wait(tma_bar, phase=phase)

        if TRANS_B:
            b = b.permute((1, 0))
        tcgen05_mma(a, b, acc_tmem, use_acc=use_acc)
        tcgen05_commit(mma_bar)
        mbarrier.wait(mma_bar, phase=phase)
        use_acc = True

        idx += 1
        if idx == NUM_BUFFERS:
            idx = 0
            phase ^= 1

    for i in gl.static_range(NUM_BUFFERS):
        mbarrier.invalidate(tma_bars.index(i))
        mbarrier.invalidate(mma_bars.index(i))

    acc = acc_tmem.load(TMEM_REG)
    c_smem = gl.allocate_shared_memory(DTYPE, [BLOCK_M, BLOCK_N], C_LAYOUT)
    c_smem.store(acc.to(DTYPE))
    fence_async_shared()
    tma.async_copy_shared_to_global(c_desc, [off_m, off_n], c_smem)
    tma.store_wait(pendings=0)

# config = {"BLOCK_K": 128, "BLOCK_M": 64, "BLOCK_N": 64, "arch": "sm_100", "dtype": "bf16", "num_buffers": 1, "num_warps": 8, "trans_b": 1}
# arch = sm_100


// ===== COMPILED SASS (sm_100a) =====

	.target	sm_100a

	.elftype	@"ET_EXEC"


//--------------------- .note.nv.tkinfo           --------------------------
	.section	.note.nv.tkinfo,"",@"SHT_NOTE"
	.sectionflags	@"SHF_NOTE_NV_TKINFO"
	.tkinfo
        /*0018*/ 	.word	0x00000081
        /*0030*/ 	.string	""
        /*0030*/ 	.string	"ptxas-blackwell"
        /*0030*/ 	.string	"Cuda compilation tools, release 12.9, V12.9.86"
        /*0030*/ 	.string	"Build cuda_12.9.r12.9/compiler.36037853_0"
        /*0030*/ 	.string	"-v  -suppress-debug-info  -lineinfo  -arch sm_100a "



//--------------------- .note.nv.cuver            --------------------------
	.section	.note.nv.cuver,"",@"SHT_NOTE"
	.sectionflags	@"SHF_NOTE_NV_CUVER"
        /*0018*/ 	.short	0x0001
        /*001a*/ 	.short	0x0064
        /*001c*/ 	.short	0x0001
        /*001e*/ 	.short	0x0000
        /*0020*/ 	.short	0x0001
        /*0022*/ 	.short	0x0000


//--------------------- .nv.info                  --------------------------
	.section	.nv.info,"",@"SHT_CUDA_INFO"
	.align	4


	//----- nvinfo : EIATTR_REGCOUNT
	.align		4
        /*0000*/ 	.byte	0x04, 0x2f
        /*0002*/ 	.short	(.L_4 - .L_3)
	.align		4
.L_3:
        /*0004*/ 	.word	index@(gluon_tcgen05)
        /*0008*/ 	.word	0x00000019


	//----- nvinfo : EIATTR_FRAME_SIZE
	.align		4
.L_4:
        /*000c*/ 	.byte	0x04, 0x11
        /*000e*/ 	.short	(.L_6 - .L_5)
	.align		4
.L_5:
        /*0010*/ 	.word	index@($__internal_2_$__cuda_sm10x_tcgen05_guardrail_trap_unallocated_columns_being_dealloced)
        /*0014*/ 	.word	0x00000000


	//----- nvinfo : EIATTR_FRAME_SIZE
	.align		4
.L_6:
        /*0018*/ 	.byte	0x04, 0x11
        /*001a*/ 	.short	(.L_8 - .L_7)
	.align		4
.L_7:
        /*001c*/ 	.word	index@($__internal_1_$__cuda_sm10x_tcgen05_guardrail_trap_phase_invalid_during_alloc)
        /*0020*/ 	.word	0x00000000


	//----- nvinfo : EIATTR_FRAME_SIZE
	.align		4
.L_8:
        /*0024*/ 	.byte	0x04, 0x11
        /*0026*/ 	.short	(.L_10 - .L_9)
	.align		4
.L_9:
        /*0028*/ 	.word	index@($__internal_0_$__cuda_sm10x_tcgen05_guardrail_trap_col_being_dealloced_not_returned_by_alloc)
        /*002c*/ 	.word	0x00000000


	//----- nvinfo : EIATTR_FRAME_SIZE
	.align		4
.L_10:
        /*0030*/ 	.byte	0x04, 0x11
        /*0032*/ 	.short	(.L_12 - .L_11)
	.align		4
.L_11:
        /*0034*/ 	.word	index@(gluon_tcgen05)
        /*0038*/ 	.word	0x00000000


	//----- nvinfo : EIATTR_MIN_STACK_SIZE
	.align		4
.L_12:
        /*003c*/ 	.byte	0x04, 0x12
        /*003e*/ 	.short	(.L_14 - .L_13)
	.align		4
.L_13:
        /*0040*/ 	.word	index@(gluon_tcgen05)
        /*0044*/ 	.word	0x00000000
.L_14:


//--------------------- .nv.info.gluon_tcgen05    --------------------------
	.section	.nv.info.gluon_tcgen05,"",@"SHT_CUDA_INFO"
	.sectionflags	@""
	.align	4


	//----- nvinfo : EIATTR_CUDA_API_VERSION
	.align		4
        /*0000*/ 	.byte	0x04, 0x37
        /*0002*/ 	.short	(.L_16 - .L_15)
.L_15:
        /*0004*/ 	.word	0x00000081


	//----- nvinfo : EIATTR_KPARAM_INFO
	.align		4
.L_16:
        /*0008*/ 	.byte	0x04, 0x17
        /*000a*/ 	.short	(.L_18 - .L_17)
.L_17:
        /*000c*/ 	.word	0x00000000
        /*0010*/ 	.short	0x000a
        /*0012*/ 	.short	0x0048
        /*0014*/ 	.byte	0x00, 0xf4, 0x21, 0x00


	//----- nvinfo : EIATTR_KPARAM_INFO
	.align		4
.L_18:
        /*0018*/ 	.byte	0x04, 0x17
        /*001a*/ 	.short	(.L_20 - .L_19)
.L_19:
        /*001c*/ 	.word	0x00000000
        /*0020*/ 	.short	0x0009
        /*0022*/ 	.short	0x0040
        /*0024*/ 	.byte	0x00, 0xf4, 0x21, 0x00


	//----- nvinfo : EIATTR_KPARAM_INFO
	.align		4
.L_20:
        /*0028*/ 	.byte	0x04, 0x17
        /*002a*/ 	.short	(.L_22 - .L_21)
.L_21:
        /*002c*/ 	.word	0x00000000
        /*0030*/ 	.short	0x0008
        /*0032*/ 	.short	0x0038
        /*0034*/ 	.byte	0x00, 0xf0, 0x21, 0x00


	//----- nvinfo : EIATTR_KPARAM_INFO
	.align		4
.L_22:
        /*0038*/ 	.byte	0x04, 0x17
        /*003a*/ 	.short	(.L_24 - .L_23)
.L_23:
        /*003c*/ 	.word	0x00000000
        /*0040*/ 	.short	0x0007
        /*0042*/ 	.short	0x0030
        /*0044*/ 	.byte	0x00, 0xf0, 0x21, 0x00


	//----- nvinfo : EIATTR_KPARAM_INFO
	.align		4
.L_24:
        /*0048*/ 	.byte	0x04, 0x17
        /*004a*/ 	.short	(.L_26 - .L_25)
.L_25:
        /*004c*/ 	.word	0x00000000
        /*0050*/ 	.short	0x0006
        /*0052*/ 	.short	0x0028
        /*0054*/ 	.byte	0x00, 0xf0, 0x21, 0x00


	//----- nvinfo : EIATTR_KPARAM_INFO
	.align		4
.L_26:
        /*0058*/ 	.byte	0x04, 0x17
        /*005a*/ 	.short	(.L_28 - .L_27)
.L_27:
        /*005c*/ 	.word	0x00000000
        /*0060*/ 	.short	0x0005
        /*0062*/ 	.short	0x0020
        /*0064*/ 	.byte	0x00, 0xf0, 0x11, 0x00


	//----- nvinfo : EIATTR_KPARAM_INFO
	.align		4
.L_28:
        /*0068*/ 	.byte	0x04, 0x17
        /*006a*/ 	.short	(.L_30 - .L_29)
.L_29:
        /*006c*/ 	.word	0x00000000
        /*0070*/ 	.short	0x0004
        /*0072*/ 	.short	0x001c
        /*0074*/ 	.byte	0x00, 0xf0, 0x11, 0x00


	//----- nvinfo : EIATTR_KPARAM_INFO
	.align		4
.L_30:
        /*0078*/ 	.byte	0x04, 0x17
        /*007a*/ 	.short	(.L_32 - .L_31)
.L_31:
        /*007c*/ 	.word	0x00000000
        /*0080*/ 	.short	0x0003
        /*0082*/ 	.short	0x0018
        /*0084*/ 	.byte	0x00, 0xf0, 0x11, 0x00


	//----- nvinfo : EIATTR_KPARAM_INFO
	.align		4
.L_32:
        /*0088*/ 	.byte	0x04, 0x17
        /*008a*/ 	.short	(.L_34 - .L_33)
.L_33:
        /*008c*/ 	.word	0x00000000
        /*0090*/ 	.short	0x0002
        /*0092*/ 	.short	0x0010
        /*0094*/ 	.byte	0x00, 0xf4, 0x21, 0x00


	//----- nvinfo : EIATTR_KPARAM_INFO
	.align		4
.L_34:
        /*0098*/ 	.byte	0x04, 0x17
        /*009a*/ 	.short	(.L_36 - .L_35)
.L_35:
        /*009c*/ 	.word	0x00000000
        /*00a0*/ 	.short	0x0001
        /*00a2*/ 	.short	0x0008
        /*00a4*/ 	.byte	0x00, 0xf4, 0x21, 0x00


	//----- nvinfo : EIATTR_KPARAM_INFO
	.align		4
.L_36:
        /*00a8*/ 	.byte	0x04, 0x17
        /*00aa*/ 	.short	(.L_38 - .L_37)
.L_37:
        /*00ac*/ 	.word	0x00000000
        /*00b0*/ 	.short	0x0000
        /*00b2*/ 	.short	0x0000
        /*00b4*/ 	.byte	0x00, 0xf4, 0x21, 0x00


	//----- nvinfo : EIATTR_AT_ENTRY_FRAGMENTS
	.align		4
.L_38:
        /*00b8*/ 	.byte	0x04, 0x4f
        /*00ba*/ 	.short	(.L_40 - .L_39)


	//   ....[0]....
.L_39:
        /*00bc*/ 	.word	0x00000004


	//----- nvinfo : EIATTR_RESERVED_SMEM_USED
	.align		4
.L_40:
        /*00c0*/ 	.byte	0x01, 0x41
	.zero		2


	//----- nvinfo : EIATTR_SPARSE_MMA_MASK
	.align		4
        /*00c4*/ 	.byte	0x03, 0x50
        /*00c6*/ 	.short	0x0000


	//----- nvinfo : EIATTR_TCGEN05_1CTA_USED
	.align		4
        /*00c8*/ 	.byte	0x01, 0x51
	.zero		2


	//----- nvinfo : EIATTR_MAXREG_COUNT
	.align		4
        /*00cc*/ 	.byte	0x03, 0x1b
        /*00ce*/ 	.short	0x00ff


	//----- nvinfo : EIATTR_NUM_BARRIERS
	.align		4
        /*00d0*/ 	.byte	0x02, 0x4c
        /*00d2*/ 	.byte	0x01
	.zero		1


	//----- nvinfo : EIATTR_INT_WARP_WIDE_INSTR_OFFSETS
	.align		4
        /*00d4*/ 	.byte	0x04, 0x31
        /*00d6*/ 	.short	(.L_42 - .L_41)


	//   ....[0]....
.L_41:
        /*00d8*/ 	.word	0x00001760


	//   ....[1]....
        /*00dc*/ 	.word	0x00001780


	//   ....[2]....
        /*00e0*/ 	.word	0x00001800


	//   ....[3]....
        /*00e4*/ 	.word	0x00001920


	//   ....[4]....
        /*00e8*/ 	.word	0x00001990


	//   ....[5]....
        /*00ec*/ 	.word	0x000019a0


	//   ....[6]....
        /*00f0*/ 	.word	0x00001a00


	//   ....[7]....
        /*00f4*/ 	.word	0x00001d80


	//   ....[8]....
        /*00f8*/ 	.word	0x00001d90


	//   ....[9]....
        /*00fc*/ 	.word	0x00001ee0


	//   ....[10]....
        /*0100*/ 	.word	0x00001f30


	//   ....[11]....
        /*0104*/ 	.word	0x00001f40


	//   ....[12]....
        /*0108*/ 	.word	0x00001f80


	//   ....[13]....
        /*010c*/ 	.word	0x000021d0


	//   ....[14]....
        /*0110*/ 	.word	0x000021e0


	//   ....[15]....
        /*0114*/ 	.word	0x00002460


	//   ....[16]....
        /*0118*/ 	.word	0x00002470


	//   ....[17]....
        /*011c*/ 	.word	0x00002730


	//   ....[18]....
        /*0120*/ 	.word	0x00002780


	//----- nvinfo : EIATTR_COOP_GROUP_MASK_REGIDS
	.align		4
.L_42:
        /*0124*/ 	.byte	0x04, 0x29
        /*0126*/ 	.short	(.L_44 - .L_43)


	//   ....[0]....
.L_43:
        /*0128*/ 	.word	0xffffffff


	//   ....[1]....
        /*012c*/ 	.word	0xffffffff


	//   ....[2]....
        /*0130*/ 	.word	0xffffffff


	//   ....[3]....
        /*0134*/ 	.word	0xffffffff


	//   ....[4]....
        /*0138*/ 	.word	0xffffffff


	//   ....[5]....
        /*013c*/ 	.word	0xffffffff


	//   ....[6]....
        /*0140*/ 	.word	0xffffffff


	//   ....[7]....
        /*0144*/ 	.word	0xffffffff


	//   ....[8]....
        /*0148*/ 	.word	0xffffffff


	//   ....[9]....
        /*014c*/ 	.word	0xffffffff


	//----- nvinfo : EIATTR_COOP_GROUP_INSTR_OFFSETS
	.align		4
.L_44:
        /*0150*/ 	.byte	0x04, 0x28
        /*0152*/ 	.short	(.L_46 - .L_45)


	//   ....[0]....
.L_45:
        /*0154*/ 	.word	0x00000050


	//   ....[1]....
        /*0158*/ 	.word	0x00000310


	//   ....[2]....
        /*015c*/ 	.word	0x00000500


	//   ....[3]....
        /*0160*/ 	.word	0x000009a0


	//   ....[4]....
        /*0164*/ 	.word	0x00000ae0


	//   ....[5]....
        /*0168*/ 	.word	0x00000fe0


	//   ....[6]....
        /*016c*/ 	.word	0x00001120


	//   ....[7]....
        /*0170*/ 	.word	0x00001610


	//   ....[8]....
        /*0174*/ 	.word	0x000025c0


	//   ....[9]....
        /*0178*/ 	.word	0x00002830


	//----- nvinfo : EIATTR_VRC_CTA_INIT_COUNT
	.align		4
.L_46:
        /*017c*/ 	.byte	0x02, 0x4a
        /*017e*/ 	.byte	0x80
	.zero		1


	//----- nvinfo : EIATTR_MBARRIER_INSTR_OFFSETS
	.align		4
        /*0180*/ 	.byte	0x04, 0x39
        /*0182*/ 	.short	(.L_48 - .L_47)


	//   ....[0]....
.L_47:
        /*0184*/ 	.word	0x00001820
        /*0188*/ 	.word	0x000000ff
        /*018c*/ 	.word	0x00008000
        /*0190*/ 	.short	0x0100
        /*0192*/ 	.byte	0x08
	.zero		1


	//   ....[1]....
        /*0194*/ 	.word	0x00001830
        /*0198*/ 	.word	0x000000ff
        /*019c*/ 	.word	0x00008010
        /*01a0*/ 	.short	0x0100
        /*01a2*/ 	.byte	0x08
	.zero		1


	//   ....[2]....
        /*01a4*/ 	.word	0x00001b80
        /*01a8*/ 	.word	0x000000ff
        /*01ac*/ 	.word	0x00008000
        /*01b0*/ 	.short	0x010a
        /*01b2*/ 	.byte	0x08
	.zero		1


	//   ....[3]....
        /*01b4*/ 	.word	0x00001de0
        /*01b8*/ 	.word	0x000000ff
        /*01bc*/ 	.word	0x00008010
        /*01c0*/ 	.short	0x010a
        /*01c2*/ 	.byte	0x08
	.zero		1


	//   ....[4]....
        /*01c4*/ 	.word	0x00001ff0
        /*01c8*/ 	.word	0x000000ff
        /*01cc*/ 	.word	0x00008000
        /*01d0*/ 	.short	0x010a
        /*01d2*/ 	.byte	0x08
	.zero		1


	//   ....[5]....
        /*01d4*/ 	.word	0x00002220
        /*01d8*/ 	.word	0x000000ff
        /*01dc*/ 	.word	0x00008010
        /*01e0*/ 	.short	0x010a
        /*01e2*/ 	.byte	0x08
	.zero		1


	//   ....[6]....
        /*01e4*/ 	.word	0x000022b0
        /*01e8*/ 	.word	0x000000ff
        /*01ec*/ 	.word	0x00008000
        /*01f0*/ 	.short	0x0108
        /*01f2*/ 	.byte	0x08
	.zero		1


	//   ....[7]....
        /*01f4*/ 	.word	0x000022c0
        /*01f8*/ 	.word	0x000000ff
        /*01fc*/ 	.word	0x00008010
        /*0200*/ 	.short	0x0108
        /*0202*/ 	.byte	0x08
	.zero		1


	//   ....[8]....
        /*0204*/ 	.word	0x00002850
        /*0208*/ 	.word	0x000000ff
        /*020c*/ 	.word	0x00008000
        /*0210*/ 	.short	0x010a
        /*0212*/ 	.byte	0x08
	.zero		1


	//   ....[9]....
        /*0214*/ 	.word	0x00002880
        /*0218*/ 	.word	0x000000ff
        /*021c*/ 	.word	0x00008010
        /*0220*/ 	.short	0x010a
        /*0222*/ 	.byte	0x08
	.zero		1


	//   ....[10]....
        /*0224*/ 	.word	0x000028b0
        /*0228*/ 	.word	0x000000ff
        /*022c*/ 	.word	0x00008000
        /*0230*/ 	.short	0x010a
        /*0232*/ 	.byte	0x08
	.zero		1


	//   ....[11]....
        /*0234*/ 	.word	0x000028e0
        /*0238*/ 	.word	0x000000ff
        /*023c*/ 	.word	0x00008010
        /*0240*/ 	.short	0x010a
        /*0242*/ 	.byte	0x08
	.zero		1


	//----- nvinfo : EIATTR_NUM_MBARRIERS
	.align		4
.L_48:
        /*0244*/ 	.byte	0x03, 0x38
        /*0246*/ 	.short	0x0002


	//----- nvinfo : EIATTR_EXIT_INSTR_OFFSETS
	.align		4
        /*0248*/ 	.byte	0x04, 0x1c
        /*024a*/ 	.short	(.L_50 - .L_49)


	//   ....[0]....
.L_49:
        /*024c*/ 	.word	0x00002840


	//----- nvinfo : EIATTR_REQNTID
	.align		4
.L_50:
        /*0250*/ 	.byte	0x04, 0x10
        /*0252*/ 	.short	(.L_52 - .L_51)
.L_51:
        /*0254*/ 	.word	0x00000100
        /*0258*/ 	.word	0x00000001
        /*025c*/ 	.word	0x00000001


	//----- nvinfo : EIATTR_CRS_STACK_SIZE
	.align		4
.L_52:
        /*0260*/ 	.byte	0x04, 0x1e
        /*0262*/ 	.short	(.L_54 - .L_53)
.L_53:
        /*0264*/ 	.word	0x00000000


	//----- nvinfo : EIATTR_CBANK_PARAM_SIZE
	.align		4
.L_54:
        /*0268*/ 	.byte	0x03, 0x19
        /*026a*/ 	.short	0x0050


	//----- nvinfo : EIATTR_PARAM_CBANK
	.align		4
        /*026c*/ 	.byte	0x04, 0x0a
        /*026e*/ 	.short	(.L_56 - .L_55)
	.align		4
.L_55:
        /*0270*/ 	.word	index@(.nv.constant0.gluon_tcgen05)
        /*0274*/ 	.short	0x0380
        /*0276*/ 	.short	0x0050


	//----- nvinfo : EIATTR_SW_WAR
	.align		4
.L_56:
        /*0278*/ 	.byte	0x04, 0x36
        /*027a*/ 	.short	(.L_58 - .L_57)
.L_57:
        /*027c*/ 	.word	0x00000008
.L_58:


//--------------------- .nv.compat                --------------------------
	.section	.nv.compat,"",@"SHT_CUDA_COMPAT_INFO"
	.align	4
        /*0000*/ 	.byte	0x02, 0x02, 0x02, 0x00, 0x02, 0x05, 0x05, 0x00, 0x02, 0x03, 0x03, 0x00, 0x02, 0x06, 0x01, 0x00


//--------------------- .nv.callgraph             --------------------------
	.section	.nv.callgraph,"",@"SHT_CUDA_CALLGRAPH"
	.align	4
	.sectionentsize	8
	.align		4
        /*0000*/ 	.word	0x00000000
	.align		4
        /*0004*/ 	.word	0xffffffff
	.align		4
        /*0008*/ 	.word	0x00000000
	.align		4
        /*000c*/ 	.word	0xfffffffe
	.align		4
        /*0010*/ 	.word	0x00000000
	.align		4
        /*0014*/ 	.word	0xfffffffd
	.align		4
        /*0018*/ 	.word	0x00000000
	.align		4
        /*001c*/ 	.word	0xfffffffc


//--------------------- .text.gluon_tcgen05       --------------------------
	.section	.text.gluon_tcgen05,"ax",@progbits
	.align	128
        .global         gluon_tcgen05
        .type           gluon_tcgen05,@function
        .size           gluon_tcgen05,(.L_x_73 - gluon_tcgen05)
        .other          gluon_tcgen05,@"STO_CUDA_ENTRY STV_DEFAULT"
gluon_tcgen05:
.text.gluon_tcgen05:
[----:B------:R-:W1:Y:S01]  /*0000*/  LDC R1, c[0x0][0x37c] ;  /* 0x0000df00ff017b82 */ /* 0x000e620000000800 */
[----:B------:R-:W2:Y:S02]  /*0010*/  S2R R0, SR_TID.X ;  /* 0x0000000000007919 */ /* 0x000ea40000002100 */
[----:B--2---:R-:W-:-:S13]  /*0020*/  ISETP.GE.U32.AND P2, PT, R0, 0x20, PT ;  /* 0x000000200000780c */ /* 0x004fda0003f46070 */
[----:B------:R-:W-:Y:S05]  /*0030*/  @P2 BRA `(.L_x_0) ;  /* 0x0000000000b82947 */ /* 0x000fea0003800000 */
[----:B------:R-:W2:Y:S01]  /*0040*/  S2UR UR6, SR_CgaCtaId ;  /* 0x00000000000679c3 */ /* 0x000ea20000008800 */
[----:B------:R-:W-:Y:S01]  /*0050*/  NOP ;  /* 0x0000000000007918 */ /* 0x000fe20000000000 */
[----:B------:R-:W-:Y:S02]  /*0060*/  UMOV UR4, 0x40 ;  /* 0x0000004000047882 */ /* 0x000fe40000000000 */
[----:B--2---:R-:W-:-:S09]  /*0070*/  ULEA UR4, UR6, UR4, 0x18 ;  /* 0x0000000406047291 */ /* 0x004fd2000f8ec0ff */
[----:B------:R-:W2:Y:S01]  /*0080*/  LDS.U8 R2, [UR4] ;  /* 0x00000004ff027984 */ /* 0x000ea20008000000 */
[----:B------:R-:W-:Y:S02]  /*0090*/  UMOV UR4, 0x400 ;  /* 0x0000040000047882 */ /* 0x000fe40000000000 */
[----:B------:R-:W-:Y:S01]  /*00a0*/  ULEA UR4, UR6, UR4, 0x18 ;  /* 0x0000000406047291 */ /* 0x000fe2000f8ec0ff */
[----:B--2---:R-:W-:-:S13]  /*00b0*/  ISETP.NE.AND P0, PT, R2, RZ, PT ;  /* 0x000000ff0200720c */ /* 0x004fda0003f05270 */
[----:B------:R-:W-:Y:S05]  /*00c0*/  @P0 BRA `(.L_x_1) ;  /* 0x00000000007c0947 */ /* 0x000fea0003800000 */
[----:B------:R-:W-:-:S13]  /*00d0*/  ELECT P0, URZ, PT ;  /* 0x0000000000ff782f */ /* 0x000fda0003800000 */
[----:B------:R-:W-:Y:S05]  /*00e0*/  @!P0 BRA `(.L_x_2) ;  /* 0x0000000000848947 */ /* 0x000fea0003800000 */
[----:B------:R-:W-:Y:S01]  /*00f0*/  UMOV UR5, 0x2 ;  /* 0x0000000200057882 */ /* 0x000fe20000000000 */
[----:B------:R-:W-:Y:S02]  /*0100*/  IMAD.MOV.U32 R5, RZ, RZ, 0x1 ;  /* 0x00000001ff057424 */ /* 0x000fe400078e00ff */
[----:B------:R-:W-:Y:S02]  /*0110*/  IMAD.MOV.U32 R3, RZ, RZ, 0x3 ;  /* 0x00000003ff037424 */ /* 0x000fe400078e00ff */
[----:B------:R-:W-:Y:S04]  /*0120*/  DEPBAR.LE SB2, 0x36 ;  /* 0x0000ad800000791a */ /* 0x000fe80000000000 */
[----:B------:R-:W2:Y:S02]  /*0130*/  UTCATOMSWS.FIND_AND_SET.ALIGN UP0, UR5, UR5 ;  /* 0x00000005000575e3 */ /* 0x000ea40008000800 */
[----:B--2---:R-:W-:-:S04]  /*0140*/  PLOP3.LUT P0, PT, PT, PT, UP0, 0x80, 0x8 ;  /* 0x000000000008781c */ /* 0x004fc80003f0f008 */
[----:B------:R-:W-:-:S04]  /*0150*/  SEL R2, RZ, 0xffffffff, !P0 ;  /* 0xffffffffff027807 */ /* 0x000fc80004000000 */
[----:B------:R-:W-:Y:S01]  /*0160*/  ISETP.NE.AND P0, PT, R2, RZ, PT ;  /* 0x000000ff0200720c */ /* 0x000fe20003f05270 */
[----:B------:R-:W-:-:S12]  /*0170*/  IMAD.U32 R2, RZ, RZ, UR5 ;  /* 0x00000005ff027e24 */ /* 0x000fd8000f8e00ff */
[----:B------:R-:W-:Y:S05]  /*0180*/  @P0 BRA `(.L_x_3) ;  /* 0x0000000000240947 */ /* 0x000fea0003800000 */
.L_x_4:
[----:B------:R-:W-:Y:S05]  /*0190*/  NANOSLEEP 0x64 ;  /* 0x000000640000795d */ /* 0x000fea0003800000 */
[----:B------:R-:W-:-:S05]  /*01a0*/  UMOV UR5, 0x2 ;  /* 0x0000000200057882 */ /* 0x000fca0000000000 */
[----:B------:R-:W-:Y:S04]  /*01b0*/  DEPBAR.LE SB2, 0x36 ;  /* 0x0000ad800000791a */ /* 0x000fe80000000000 */
[----:B------:R-:W2:Y:S02]  /*01c0*/  UTCATOMSWS.FIND_AND_SET.ALIGN UP0, UR5, UR5 ;  /* 0x00000005000575e3 */ /* 0x000ea40008000800 */
[----:B--2---:R-:W-:-:S04]  /*01d0*/  PLOP3.LUT P0, PT, PT, PT, UP0, 0x80, 0x8 ;  /* 0x000000000008781c */ /* 0x004fc80003f0f008 */
[----:B------:R-:W-:-:S04]  /*01e0*/  SEL R2, RZ, 0xffffffff, !P0 ;  /* 0xffffffffff027807 */ /* 0x000fc80004000000 */
[----:B------:R-:W-:Y:S01]  /*01f0*/  ISETP.NE.AND P0, PT, R2, RZ, PT ;  /* 0x000000ff0200720c */ /* 0x000fe20003f05270 */
[----:B------:R-:W-:-:S12]  /*0200*/  IMAD.U32 R2, RZ, RZ, UR5 ;  /* 0x00000005ff027e24 */ /* 0x000fd8000f8e00ff */
[----:B------:R-:W-:Y:S05]  /*0210*/  @!P0 BRA `(.L_x_4) ;  /* 0xfffffffc00dc8947 */ /* 0x000fea000383ffff */
.L_x_3:
[C---:B------:R-:W-:Y:S01]  /*0220*/  VIADD R4, R2.reuse, 0x10 ;  /* 0x0000001002047836 */ /* 0x040fe20000000000 */
[----:B------:R-:W-:Y:S01]  /*0230*/  UMOV UR5, 0x50 ;  /* 0x0000005000057882 */ /* 0x000fe20000000000 */
[----:B------:R-:W-:Y:S01]  /*0240*/  SHF.L.U32 R3, R3, R2, RZ ;  /* 0x0000000203037219 */ /* 0x000fe200000006ff */
[----:B------:R-:W-:Y:S01]  /*0250*/  ULEA UR5, UR6, UR5, 0x18 ;  /* 0x0000000506057291 */ /* 0x000fe2000f8ec0ff */
[----:B------:R-:W-:Y:S01]  /*0260*/  IMAD.SHL.U32 R2, R2, 0x20, RZ ;  /* 0x0000002002027824 */ /* 0x000fe200078e00ff */
[----:B------:R-:W-:-:S04]  /*0270*/  SHF.L.U32 R4, R5, R4, RZ ;  /* 0x0000000405047219 */ /* 0x000fc800000006ff */
[----:B------:R-:W-:-:S05]  /*0280*/  LOP3.LUT R3, R4, R3, RZ, 0xfc, !PT ;  /* 0x0000000304037212 */ /* 0x000fca00078efcff */
[----:B------:R2:W-:Y:S04]  /*0290*/  ATOMS.OR RZ, [UR5], R3 ;  /* 0x00000003ffff798c */ /* 0x0005e8000b000005 */
[----:B------:R2:W-:Y:S01]  /*02a0*/  STS [UR4], R2 ;  /* 0x00000002ff007988 */ /* 0x0005e20008000804 */
[----:B------:R-:W-:Y:S05]  /*02b0*/  BRA `(.L_x_2) ;  /* 0x0000000000107947 */ /* 0x000fea0003800000 */
.L_x_1:
[----:B------:R-:W-:Y:S01]  /*02c0*/  IMAD.MOV.U32 R3, RZ, RZ, -0x1 ;  /* 0xffffffffff037424 */ /* 0x000fe200078e00ff */
[----:B------:R-:W-:-:S04]  /*02d0*/  MOV R2, 0x300 ;  /* 0x0000030000027802 */ /* 0x000fc80000000f00 */
[----:B------:R2:W-:Y:S03]  /*02e0*/  STS [UR4], R3 ;  /* 0x00000003ff007988 */ /* 0x0005e60008000804 */
[----:B-12---:R-:W-:Y:S05]  /*02f0*/  CALL.REL.NOINC `($__internal_1_$__cuda_sm10x_tcgen05_guardrail_trap_phase_invalid_during_alloc) ;  /* 0x0000002400907944 */ /* 0x006fea0003c00000 */
.L_x_2:
[----:B------:R-:W-:Y:S05]  /*0300*/  WARPSYNC.ALL ;  /* 0x0000000000007948 */ /* 0x000fea0003800000 */
[----:B------:R-:W-:Y:S01]  /*0310*/  NOP ;  /* 0x0000000000007918 */ /* 0x000fe20000000000 */
.L_x_0:
[----:B------:R-:W3:Y:S08]  /*0320*/  S2UR UR4, SR_CgaCtaId ;  /* 0x00000000000479c3 */ /* 0x000ef00000008800 */
[----:B------:R-:W-:Y:S01]  /*0330*/  BAR.SYNC.DEFER_BLOCKING 0x0 ;  /* 0x0000000000007b1d */ /* 0x000fe20000010000 */
[----:B------:R-:W-:-:S05]  /*0340*/  LOP3.LUT R20, R0, 0xff, RZ, 0xc0, !PT ;  /* 0x000000ff00147812 */ /* 0x000fca00078ec0ff */
[----:B------:R-:W-:Y:S02]  /*0350*/  UMOV UR8, 0x400 ;  /* 0x0000040000087882 */ /* 0x000fe40000000000 */
[----:B--2---:R-:W2:Y:S08]  /*0360*/  LDC R3, c[0x0][0x398] ;  /* 0x0000e600ff037b82 */ /* 0x004eb00000000800 */
[----:B------:R-:W4:Y:S01]  /*0370*/  LDC R6, c[0x0][0x3a0] ;  /* 0x0000e800ff067b82 */ /* 0x000f220000000800 */
[----:B---3--:R-:W-:-:S07]  /*0380*/  ULEA UR8, UR4, UR8, 0x18 ;  /* 0x0000000804087291 */ /* 0x008fce000f8ec0ff */
[----:B------:R-:W3:Y:S02]  /*0390*/  S2UR UR27, SR_CTAID.Y ;  /* 0x00000000001b79c3 */ /* 0x000ee40000002600 */
[----:B------:R-:W5:Y:S06]  /*03a0*/  LDS R4, [UR8] ;  /* 0x00000008ff047984 */ /* 0x000f6c0008000800 */
[----:B------:R-:W-:Y:S06]  /*03b0*/  BAR.SYNC.DEFER_BLOCKING 0x0 ;  /* 0x0000000000007b1d */ /* 0x000fec0000010000 */
[----:B------:R-:W-:Y:S05]  /*03c0*/  @P2 BRA `(.L_x_5) ;  /* 0x0000000000182947 */ /* 0x000fea0003800000 */
[----:B------:R-:W-:Y:S01]  /*03d0*/  ELECT P0, URZ, PT ;  /* 0x0000000000ff782f */ /* 0x000fe20003800000 */
[----:B------:R-:W-:Y:S01]  /*03e0*/  IMAD.MOV.U32 R2, RZ, RZ, 0x1 ;  /* 0x00000001ff027424 */ /* 0x000fe200078e00ff */
[----:B------:R-:W-:Y:S01]  /*03f0*/  UMOV UR5, 0x40 ;  /* 0x0000004000057882 */ /* 0x000fe20000000000 */
[----:B------:R-:W-:Y:S01]  /*0400*/  UVIRTCOUNT.DEALLOC.SMPOOL 0x80 ;  /* 0x000000800000784c */ /* 0x000fe20000000000 */
[----:B------:R-:W-:-:S09]  /*0410*/  ULEA UR5, UR4, UR5, 0x18 ;  /* 0x0000000504057291 */ /* 0x000fd2000f8ec0ff */
[----:B------:R5:W-:Y:S03]  /*0420*/  @P0 STS.U8 [UR5], R2 ;  /* 0x00000002ff000988 */ /* 0x000be60008000005 */
.L_x_5:
[----:B------:R-:W5:Y:S01]  /*0430*/  S2UR UR4, SR_CTAID.Z ;  /* 0x00000000000479c3 */ /* 0x000f620000002700 */
[----:B------:R-:W4:Y:S01]  /*0440*/  LDCU UR5, c[0x0][0x370] ;  /* 0x00006e00ff0577ac */ /* 0x000f220008000800 */
[C---:B------:R-:W-:Y:S01]  /*0450*/  ISETP.GE.U32.AND P0, PT, R20.reuse, 0x20, PT ;  /* 0x000000201400780c */ /* 0x040fe20003f06070 */
[----:B--2--5:R-:W-:Y:S01]  /*0460*/  VIADD R2, R3, 0xffffffff ;  /* 0xffffffff03027836 */ /* 0x024fe20000000000 */
[C---:B------:R-:W-:Y:S01]  /*0470*/  ISETP.NE.U32.AND P3, PT, R20.reuse, RZ, PT ;  /* 0x000000ff1400720c */ /* 0x040fe20003f65070 */
[----:B------:R-:W2:Y:S01]  /*0480*/  LDCU UR6, c[0x0][0x374] ;  /* 0x00006e80ff0677ac */ /* 0x000ea20008000800 */
[----:B------:R-:W-:Y:S01]  /*0490*/  LEA R7, R20, UR8, 0x2 ;  /* 0x0000000814077c11 */ /* 0x000fe2000f8e10ff */
[----:B----4-:R-:W-:Y:S01]  /*04a0*/  VIADD R11, R6, 0xffffffff ;  /* 0xffffffff060b7836 */ /* 0x010fe20000000000 */
[----:B------:R-:W4:Y:S01]  /*04b0*/  S2UR UR31, SR_CTAID.X ;  /* 0x00000000001f79c3 */ /* 0x000f220000002500 */
[----:B------:R-:W5:Y:S01]  /*04c0*/  LDCU.64 UR12, c[0x0][0x3c0] ;  /* 0x00007800ff0c77ac */ /* 0x000f620008000a00 */
[----:B------:R-:W-:Y:S01]  /*04d0*/  R2UR UR32, R4 ;  /* 0x00000000042072ca */ /* 0x000fe200000e0000 */
[----:B------:R-:W-:Y:S04]  /*04e0*/  BSSY.RECONVERGENT B0, `(.L_x_6) ;  /* 0x0000011000007945 */ /* 0x000fe80003800200 */
[----:B------:R3:W-:Y:S01]  /*04f0*/  @!P0 STS [R7], RZ ;  /* 0x000000ff07008388 */ /* 0x0007e20000000800 */
[----:B------:R-:W-:-:S03]  /*0500*/  NOP ;  /* 0x0000000000007918 */ /* 0x000fc60000000000 */
[----:B------:R3:W-:Y:S02]  /*0510*/  @!P3 STS [UR8+0x24], R2 ;  /* 0x00002402ff00b988 */ /* 0x0007e40008000808 */
[----:B--23--:R-:W-:Y:S02]  /*0520*/  UIMAD UR4, UR4, UR6, UR27 ;  /* 0x00000006040472a4 */ /* 0x00cfe4000f8e021b */
[----:B------:R2:W-:Y:S02]  /*0530*/  @!P3 STS [UR8+0x20], R11 ;  /* 0x0000200bff00b988 */ /* 0x0005e40008000808 */
[----:B----4-:R-:W-:-:S04]  /*0540*/  UIMAD UR4, UR4, UR5, UR31 ;  /* 0x00000005040472a4 */ /* 0x010fc8000f8e021f */
[----:B------:R-:W-:-:S04]  /*0550*/  UIMAD UR4, UR4, 0x180, URZ ;  /* 0x00000180040478a4 */ /* 0x000fc8000f8e02ff */
[----:B-----5:R-:W-:-:S04]  /*0560*/  UIADD3 UR10, UP0, UPT, UR4, UR12, URZ ;  /* 0x0000000c040a7290 */ /* 0x020fc8000ff1e0ff */
[----:B------:R-:W-:Y:S01]  /*0570*/  ULEA.HI.X.SX32 UR11, UR4, UR13, 0x1, UP0 ;  /* 0x0000000d040b7291 */ /* 0x000fe200080f0eff */
[----:B--2---:R-:W-:Y:S11]  /*0580*/  @P3 BRA `(.L_x_7) ;  /* 0x0000000000183947 */ /* 0x004ff60003800000 */
[----:B------:R-:W2:Y:S01]  /*0590*/  LDS R3, [UR8+0x8] ;  /* 0x00000808ff037984 */ /* 0x000ea20008000800 */
[----:B------:R-:W3:Y:S01]  /*05a0*/  LDC.64 R8, c[0x0][0x380] ;  /* 0x0000e000ff087b82 */ /* 0x000ee20000000a00 */
[----:B------:R-:W-:Y:S02]  /*05b0*/  IMAD.MOV.U32 R4, RZ, RZ, 0x70 ;  /* 0x00000070ff047424 */ /* 0x000fe400078e00ff */
[----:B---3--:R3:W-:Y:S03]  /*05c0*/  STS.64 [UR8], R8 ;  /* 0x00000008ff007988 */ /* 0x0087e60008000a08 */
[----:B--2---:R-:W-:-:S05]  /*05d0*/  LOP3.LUT R3, R3, 0x10, R4, 0xd8, !PT ;  /* 0x0000001003037812 */ /* 0x004fca00078ed804 */
[----:B------:R3:W-:Y:S02]  /*05e0*/  STS [UR8+0x8], R3 ;  /* 0x00000803ff007988 */ /* 0x0007e40008000808 */
.L_x_7:
[----:B------:R-:W-:Y:S05]  /*05f0*/  BSYNC.RECONVERGENT B0 ;  /* 0x0000000000007941 */ /* 0x000fea0003800200 */
.L_x_6:
[----:B------:R-:W-:Y:S04]  /*0600*/  BSSY.RECONVERGENT B0, `(.L_x_8) ;  /* 0x000000a000007945 */ /* 0x000fe80003800200 */
[----:B------:R-:W-:Y:S05]  /*0610*/  @P3 BRA `(.L_x_9) ;  /* 0x0000000000203947 */ /* 0x000fea0003800000 */
[----:B---3--:R-:W2:Y:S01]  /*0620*/  LDS R3, [UR8+0x34] ;  /* 0x00003408ff037984 */ /* 0x008ea20008000800 */
[----:B------:R-:W-:Y:S02]  /*0630*/  IMAD.MOV.U32 R4, RZ, RZ, 0x3f000000 ;  /* 0x3f000000ff047424 */ /* 0x000fe400078e00ff */
[----:B------:R-:W-:Y:S01]  /*0640*/  @!P3 IMAD.MOV.U32 R5, RZ, RZ, 0x3f ;  /* 0x0000003fff05b424 */ /* 0x000fe200078e00ff */
[----:B------:R-:W3:Y:S02]  /*0650*/  @!P3 LDS R8, [UR8+0x38] ;  /* 0x00003808ff08b984 */ /* 0x000ee40008000800 */
[----:B--2---:R-:W-:Y:S02]  /*0660*/  LOP3.LUT R3, R3, 0xff000000, R4, 0xb8, !PT ;  /* 0xff00000003037812 */ /* 0x004fe400078eb804 */
[----:B---3--:R-:W-:-:S03]  /*0670*/  @!P3 LOP3.LUT R4, R8, 0xff, R5, 0xb8, !PT ;  /* 0x000000ff0804b812 */ /* 0x008fc600078eb805 */
[----:B------:R2:W-:Y:S04]  /*0680*/  STS [UR8+0x34], R3 ;  /* 0x00003403ff007988 */ /* 0x0005e80008000808 */
[----:B------:R2:W-:Y:S02]  /*0690*/  @!P3 STS [UR8+0x38], R4 ;  /* 0x00003804ff00b988 */ /* 0x0005e40008000808 */
.L_x_9:
[----:B------:R-:W-:Y:S05]  /*06a0*/  BSYNC.RECONVERGENT B0 ;  /* 0x0000000000007941 */ /* 0x000fea0003800200 */
.L_x_8:
[----:B------:R-:W-:Y:S04]  /*06b0*/  BSSY.RECONVERGENT B0, `(.L_x_10) ;  /* 0x000000e000007945 */ /* 0x000fe80003800200 */
[----:B------:R-:W-:Y:S05]  /*06c0*/  @P3 BRA `(.L_x_11) ;  /* 0x0000000000303947 */ /* 0x000fea0003800000 */
[----:B--2---:R-:W2:Y:S01]  /*06d0*/  LDS R4, [UR8+0x34] ;  /* 0x00003408ff047984 */ /* 0x004ea20008000800 */
[----:B------:R-:W4:Y:S03]  /*06e0*/  LDC.64 R12, c[0x0][0x3a8] ;  /* 0x0000ea00ff0c7b82 */ /* 0x000f260000000a00 */
[----:B---3--:R-:W3:Y:S01]  /*06f0*/  LDS R3, [UR8+0x1c] ;  /* 0x00001c08ff037984 */ /* 0x008ee20008000800 */
[C---:B----4-:R-:W-:Y:S01]  /*0700*/  SHF.L.U64.HI R8, R12.reuse, 0x1, R13 ;  /* 0x000000010c087819 */ /* 0x050fe2000001020d */
[----:B------:R-:W-:-:S03]  /*0710*/  IMAD.SHL.U32 R5, R12, 0x2, RZ ;  /* 0x000000020c057824 */ /* 0x000fc600078e00ff */
[--C-:B------:R-:W-:Y:S02]  /*0720*/  SHF.R.U32.HI R10, RZ, 0x4, R8.reuse ;  /* 0x00000004ff0a7819 */ /* 0x100fe40000011608 */
[----:B------:R-:W-:-:S05]  /*0730*/  SHF.R.U64 R5, R5, 0x4, R8 ;  /* 0x0000000405057819 */ /* 0x000fca0000001208 */
[----:B------:R4:W-:Y:S01]  /*0740*/  STS [UR8+0xc], R5 ;  /* 0x00000c05ff007988 */ /* 0x0009e20008000808 */
[----:B--2---:R-:W-:Y:S02]  /*0750*/  LOP3.LUT R4, R4, 0x7, RZ, 0xb8, !PT ;  /* 0x0000000704047812 */ /* 0x004fe400078eb8ff */
[----:B---3--:R-:W-:-:S03]  /*0760*/  LOP3.LUT R3, R3, 0xf, R10, 0xb8, !PT ;  /* 0x0000000f03037812 */ /* 0x008fc600078eb80a */
[----:B------:R4:W-:Y:S04]  /*0770*/  STS [UR8+0x34], R4 ;  /* 0x00003404ff007988 */ /* 0x0009e80008000808 */
[----:B------:R4:W-:Y:S02]  /*0780*/  STS [UR8+0x1c], R3 ;  /* 0x00001c03ff007988 */ /* 0x0009e40008000808 */
.L_x_11:
[----:B------:R-:W-:Y:S05]  /*0790*/  BSYNC.RECONVERGENT B0 ;  /* 0x0000000000007941 */ /* 0x000fea0003800200 */
.L_x_10:
[----:B------:R-:W-:Y:S04]  /*07a0*/  BSSY.RECONVERGENT B1, `(.L_x_12) ;  /* 0x000001a000017945 */ /* 0x000fe80003800200 */
[----:B------:R-:W-:Y:S04]  /*07b0*/  BSSY.RELIABLE B0, `(.L_x_13) ;  /* 0x0000015000007945 */ /* 0x000fe80003800100 */
[----:B------:R-:W-:Y:S05]  /*07c0*/  @P3 BRA `(.L_x_14) ;  /* 0x0000000000203947 */ /* 0x000fea0003800000 */
[----:B--234-:R-:W2:Y:S02]  /*07d0*/  LDS R3, [UR8+0x34] ;  /* 0x00003408ff037984 */ /* 0x01cea40008000800 */
[----:B--2---:R-:W-:-:S05]  /*07e0*/  LOP3.LUT R3, R3, 0x38, RZ, 0xb8, !PT ;  /* 0x0000003803037812 */ /* 0x004fca00078eb8ff */
[----:B------:R2:W-:Y:S01]  /*07f0*/  STS [UR8+0x34], R3 ;  /* 0x00003403ff007988 */ /* 0x0005e20008000808 */
[----:B------:R-:W-:Y:S05]  /*0800*/  @P3 BRA `(.L_x_15) ;  /* 0x0000000000203947 */ /* 0x000fea0003800000 */
[----:B--2---:R-:W2:Y:S01]  /*0810*/  LDS R3, [UR8+0x8] ;  /* 0x00000808ff037984 */ /* 0x004ea20008000800 */
[----:B------:R-:W-:-:S05]  /*0820*/  IMAD.MOV.U32 R4, RZ, RZ, 0x780 ;  /* 0x00000780ff047424 */ /* 0x000fca00078e00ff */
[----:B--2---:R-:W-:-:S05]  /*0830*/  LOP3.LUT R3, R3, 0x500, R4, 0xd8, !PT ;  /* 0x0000050003037812 */ /* 0x004fca00078ed804 */
[----:B------:R5:W-:Y:S02]  /*0840*/  STS [UR8+0x8], R3 ;  /* 0x00000803ff007988 */ /* 0x000be40008000808 */
.L_x_14:
[----:B------:R-:W-:Y:S05]  /*0850*/  @P3 BRA `(.L_x_16) ;  /* 0x0000000000283947 */ /* 0x000fea0003800000 */
[----:B--2345:R-:W2:Y:S02]  /*0860*/  LDS R3, [UR8+0x8] ;  /* 0x00000808ff037984 */ /* 0x03cea40008000800 */
[----:B--2---:R-:W-:-:S05]  /*0870*/  LOP3.LUT R3, R3, 0x1800, RZ, 0xb8, !PT ;  /* 0x0000180003037812 */ /* 0x004fca00078eb8ff */
[----:B------:R3:W-:Y:S02]  /*0880*/  STS [UR8+0x8], R3 ;  /* 0x00000803ff007988 */ /* 0x0007e40008000808 */
.L_x_15:
[----:B------:R-:W-:Y:S05]  /*0890*/  @P3 BREAK.RELIABLE B0 ;  /* 0x0000000000003942 */ /* 0x000fea0003800100 */
[----:B------:R-:W-:Y:S05]  /*08a0*/  @P3 BRA `(.L_x_17) ;  /* 0x0000000000243947 */ /* 0x000fea0003800000 */
[----:B------:R-:W4:Y:S01]  /*08b0*/  LDS R4, [UR8+0x8] ;  /* 0x00000808ff047984 */ /* 0x000f220008000800 */
[----:B--23--:R-:W-:-:S05]  /*08c0*/  IMAD.MOV.U32 R3, RZ, RZ, 0x6000 ;  /* 0x00006000ff037424 */ /* 0x00cfca00078e00ff */
[----:B----4-:R-:W-:-:S04]  /*08d0*/  LOP3.LUT R3, R4, 0x6000, R3, 0xd8, !PT ;  /* 0x0000600004037812 */ /* 0x010fc800078ed803 */
[----:B------:R-:W-:-:S05]  /*08e0*/  LOP3.LUT R3, R3, 0x400000, RZ, 0xb8, !PT ;  /* 0x0040000003037812 */ /* 0x000fca00078eb8ff */
[----:B------:R2:W-:Y:S02]  /*08f0*/  STS [UR8+0x8], R3 ;  /* 0x00000803ff007988 */ /* 0x0005e40008000808 */
.L_x_16:
[----:B------:R-:W-:Y:S05]  /*0900*/  BSYNC.RELIABLE B0 ;  /* 0x0000000000007941 */ /* 0x000fea0003800100 */
.L_x_13:
[----:B--2345:R-:W2:Y:S02]  /*0910*/  @!P3 LDS R3, [UR8+0x8] ;  /* 0x00000808ff03b984 */ /* 0x03cea40008000800 */
[----:B--2---:R-:W-:-:S05]  /*0920*/  @!P3 LOP3.LUT R3, R3, 0x8000, RZ, 0xb8, !PT ;  /* 0x000080000303b812 */ /* 0x004fca00078eb8ff */
[----:B------:R4:W-:Y:S02]  /*0930*/  @!P3 STS [UR8+0x8], R3 ;  /* 0x00000803ff00b988 */ /* 0x0009e40008000808 */
.L_x_17:
[----:B------:R-:W-:Y:S05]  /*0940*/  BSYNC.RECONVERGENT B1 ;  /* 0x0000000000017941 */ /* 0x000fea0003800200 */
.L_x_12:
[----:B------:R-:W-:Y:S05]  /*0950*/  WARPSYNC.ALL ;  /* 0x0000000000007948 */ /* 0x000fea0003800000 */
[----:B------:R-:W-:Y:S01]  /*0960*/  NOP ;  /* 0x0000000000007918 */ /* 0x000fe20000000000 */
[----:B------:R-:W-:Y:S05]  /*0970*/  @P0 BRA `(.L_x_18) ;  /* 0x0000000000300947 */ /* 0x000fea0003800000 */
[----:B--234-:R-:W2:Y:S01]  /*0980*/  S2R R3, SR_LANEID ;  /* 0x0000000000037919 */ /* 0x01cea20000000000 */
[----:B------:R-:W-:Y:S05]  /*0990*/  WARPSYNC.ALL ;  /* 0x0000000000007948 */ /* 0x000fea0003800000 */
[----:B------:R-:W-:Y:S01]  /*09a0*/  NOP ;  /* 0x0000000000007918 */ /* 0x000fe20000000000 */
[----:B--2---:R-:W-:-:S05]  /*09b0*/  IMAD.SHL.U32 R3, R3, 0x4, RZ ;  /* 0x0000000403037824 */ /* 0x004fca00078e00ff */
[----:B------:R-:W2:Y:S01]  /*09c0*/  LDS R9, [R3+UR8] ;  /* 0x0000000803097984 */ /* 0x000ea20008000800 */
[----:B------:R-:W-:-:S05]  /*09d0*/  IADD3 R4, P1, PT, R3, UR10, RZ ;  /* 0x0000000a03047c10 */ /* 0x000fca000ff3e0ff */
[----:B------:R-:W-:-:S05]  /*09e0*/  IMAD.X R5, RZ, RZ, UR11, P1 ;  /* 0x0000000bff057e24 */ /* 0x000fca00088e06ff */
[----:B--2---:R5:W2:Y:S01]  /*09f0*/  ATOMG.E.EXCH.STRONG.GPU PT, RZ, [R4], R9 ;  /* 0x0000000904ff73a8 */ /* 0x004aa200041ee100 */
[----:B------:R-:W-:-:S04]  /*0a00*/  DEPBAR {5,4,3,2,1,0} ;  /* 0x0000003f0000791a */ /* 0x000fc80000000000 */
[----:B------:R-:W3:Y:S02]  /*0a10*/  CCTL.E.C.LDCU.IV.DEEP [UR10] ;  /* 0x000000000a007540 */ /* 0x000ee40009c08000 */
[----:B---3--:R5:W-:Y:S01]  /*0a20*/  UTMACCTL.IV [UR10] ;  /* 0x000000000a0079b9 */ /* 0x008be20008000000 */
[----:B------:R-:W-:Y:S01]  /*0a30*/  NOP ;  /* 0x0000000000007918 */ /* 0x000fe20000000000 */
.L_x_18:
[----:B------:R-:W-:Y:S05]  /*0a40*/  @P0 BRA `(.L_x_19) ;  /* 0x00000000000c0947 */ /* 0x000fea0003800000 */
[----:B------:R0:W-:Y:S01]  /*0a50*/  UTMACMDFLUSH ;  /* 0x00000000000079b7 */ /* 0x0001e20000000000 */
[----:B------:R-:W-:Y:S05]  /*0a60*/  @P0 BRA `(.L_x_19) ;  /* 0x0000000000040947 */ /* 0x000fea0003800000 */
[----:B------:R-:W-:-:S04]  /*0a70*/  DEPBAR.LE SB0, 0x0 ;  /* 0x000080000000791a */ /* 0x000fc80000000000 */
.L_x_19:
[----:B------:R-:W-:Y:S05]  /*0a80*/  WARPSYNC.ALL ;  /* 0x0000000000007948 */ /* 0x000fea0003800000 */
[----:B------:R-:W-:Y:S01]  /*0a90*/  NOP ;  /* 0x0000000000007918 */ /* 0x000fe20000000000 */
[----:B--2---:R-:W-:Y:S06]  /*0aa0*/  BAR.SYNC.DEFER_BLOCKING 0x0 ;  /* 0x0000000000007b1d */ /* 0x004fec0000010000 */
[----:B------:R-:W-:Y:S02]  /*0ab0*/  BSSY.RECONVERGENT B1, `(.L_x_20) ;  /* 0x000000b000017945 */ /* 0x000fe40003800200 */
[----:B------:R-:W-:Y:S06]  /*0ac0*/  BAR.SYNC.DEFER_BLOCKING 0x0 ;  /* 0x0000000000007b1d */ /* 0x000fec0000010000 */
[----:B------:R2:W-:Y:S01]  /*0ad0*/  @!P0 STS [R7], RZ ;  /* 0x000000ff07008388 */ /* 0x0005e20000000800 */
[----:B------:R-:W-:Y:S01]  /*0ae0*/  NOP ;  /* 0x0000000000007918 */ /* 0x000fe20000000000 */
[----:B------:R-:W-:Y:S05]  /*0af0*/  @P3 BRA `(.L_x_21) ;  /* 0x0000000000183947 */ /* 0x000fea0003800000 */
[----:B---34-:R-:W3:Y:S01]  /*0b00*/  LDS R3, [UR8+0x8] ;  /* 0x00000808ff037984 */ /* 0x018ee20008000800 */
[----:B-----5:R-:W4:Y:S01]  /*0b10*/  LDC.64 R8, c[0x0][0x388] ;  /* 0x0000e200ff087b82 */ /* 0x020f220000000a00 */
[----:B------:R-:W-:Y:S02]  /*0b20*/  IMAD.MOV.U32 R4, RZ, RZ, 0x70 ;  /* 0x00000070ff047424 */ /* 0x000fe400078e00ff */
[----:B----4-:R4:W-:Y:S03]  /*0b30*/  STS.64 [UR8], R8 ;  /* 0x00000008ff007988 */ /* 0x0109e60008000a08 */
[----:B---3--:R-:W-:-:S05]  /*0b40*/  LOP3.LUT R3, R3, 0x10, R4, 0xd8, !PT ;  /* 0x0000001003037812 */ /* 0x008fca00078ed804 */
[----:B------:R4:W-:Y:S02]  /*0b50*/  STS [UR8+0x8], R3 ;  /* 0x00000803ff007988 */ /* 0x0009e40008000808 */
.L_x_21:
[----:B-----5:R-:W-:Y:S05]  /*0b60*/  BSYNC.RECONVERGENT B1 ;  /* 0x0000000000017941 */ /* 0x020fea0003800200 */
.L_x_20:
[----:B------:R-:W-:Y:S04]  /*0b70*/  BSSY.RECONVERGENT B2, `(.L_x_22) ;  /* 0x000000f000027945 */ /* 0x000fe80003800200 */
[----:B------:R-:W-:Y:S04]  /*0b80*/  BSSY.RELIABLE B1, `(.L_x_23) ;  /* 0x000000c000017945 */ /* 0x000fe80003800100 */
[----:B------:R-:W-:Y:S05]  /*0b90*/  @P3 BRA `(.L_x_24) ;  /* 0x0000000000283947 */ /* 0x000fea0003800000 */
[----:B---34-:R-:W3:Y:S01]  /*0ba0*/  LDS R3, [UR8+0x34] ;  /* 0x00003408ff037984 */ /* 0x018ee20008000800 */
[----:B------:R-:W-:Y:S01]  /*0bb0*/  IMAD.MOV.U32 R4, RZ, RZ, 0x3f000000 ;  /* 0x3f000000ff047424 */ /* 0x000fe200078e00ff */
[----:B------:R-:W-:Y:S05]  /*0bc0*/  @P3 BREAK.RELIABLE B1 ;  /* 0x0000000000013942 */ /* 0x000fea0003800100 */
[----:B---3--:R-:W-:-:S05]  /*0bd0*/  LOP3.LUT R3, R3, 0xff000000, R4, 0xb8, !PT ;  /* 0xff00000003037812 */ /* 0x008fca00078eb804 */
[----:B------:R3:W-:Y:S01]  /*0be0*/  STS [UR8+0x34], R3 ;  /* 0x00003403ff007988 */ /* 0x0007e20008000808 */
[----:B------:R-:W-:Y:S05]  /*0bf0*/  @P3 BRA `(.L_x_25) ;  /* 0x0000000000183947 */ /* 0x000fea0003800000 */
[----:B---3--:R-:W3:Y:S01]  /*0c00*/  LDS R3, [UR8+0x38] ;  /* 0x00003808ff037984 */ /* 0x008ee20008000800 */
[----:B------:R-:W-:-:S05]  /*0c10*/  IMAD.MOV.U32 R4, RZ, RZ, 0x3f ;  /* 0x0000003fff047424 */ /* 0x000fca00078e00ff */
[----:B---3--:R-:W-:-:S05]  /*0c20*/  LOP3.LUT R3, R3, 0xff, R4, 0xb8, !PT ;  /* 0x000000ff03037812 */ /* 0x008fca00078eb804 */
[----:B------:R5:W-:Y:S02]  /*0c30*/  STS [UR8+0x38], R3 ;  /* 0x00003803ff007988 */ /* 0x000be40008000808 */
.L_x_24:
[----:B------:R-:W-:Y:S05]  /*0c40*/  BSYNC.RELIABLE B1 ;  /* 0x0000000000017941 */ /* 0x000fea0003800100 */
.L_x_23:
[----:B------:R2:W-:Y:S02]  /*0c50*/  @!P3 STS [UR8+0x20], R11 ;  /* 0x0000200bff00b988 */ /* 0x0005e40008000808 */
.L_x_25:
[----:B------:R-:W-:Y:S05]  /*0c60*/  BSYNC.RECONVERGENT B2 ;  /* 0x0000000000027941 */ /* 0x000fea0003800200 */
.L_x_22:
[----:B------:R-:W-:Y:S05]  /*0c70*/  WARPSYNC.ALL ;  /* 0x0000000000007948 */ /* 0x000fea0003800000 */
[----:B------:R-:W-:Y:S01]  /*0c80*/  NOP ;  /* 0x0000000000007918 */ /* 0x000fe20000000000 */
[----:B---345:R-:W3:Y:S01]  /*0c90*/  LDC R3, c[0x0][0x39c] ;  /* 0x0000e700ff037b82 */ /* 0x038ee20000000800 */
[----:B------:R-:W-:Y:S01]  /*0ca0*/  BSSY.RECONVERGENT B2, `(.L_x_26) ;  /* 0x0000010000027945 */ /* 0x000fe20003800200 */
[----:B---3--:R-:W-:-:S05]  /*0cb0*/  VIADD R3, R3, 0xffffffff ;  /* 0xffffffff03037836 */ /* 0x008fca0000000000 */
[----:B------:R3:W-:Y:S01]  /*0cc0*/  @!P3 STS [UR8+0x24], R3 ;  /* 0x00002403ff00b988 */ /* 0x0007e20008000808 */
[----:B------:R-:W-:Y:S05]  /*0cd0*/  @P3 BRA `(.L_x_27) ;  /* 0x0000000000303947 */ /* 0x000fea0003800000 */
[----:B------:R-:W4:Y:S01]  /*0ce0*/  LDS R5, [UR8+0x34] ;  /* 0x00003408ff057984 */ /* 0x000f220008000800 */
[----:B------:R-:W5:Y:S03]  /*0cf0*/  LDC.64 R8, c[0x0][0x3b0] ;  /* 0x0000ec00ff087b82 */ /* 0x000f660000000a00 */
[----:B------:R-:W2:Y:S01]  /*0d00*/  LDS R4, [UR8+0x1c] ;  /* 0x00001c08ff047984 */ /* 0x000ea20008000800 */
[C---:B-----5:R-:W-:Y:S01]  /*0d10*/  SHF.L.U64.HI R9, R8.reuse, 0x1, R9 ;  /* 0x0000000108097819 */ /* 0x060fe20000010209 */
[----:B------:R-:W-:-:S03]  /*0d20*/  IMAD.SHL.U32 R8, R8, 0x2, RZ ;  /* 0x0000000208087824 */ /* 0x000fc600078e00ff */
[--C-:B--2---:R-:W-:Y:S02]  /*0d30*/  SHF.R.U32.HI R11, RZ, 0x4, R9.reuse ;  /* 0x00000004ff0b7819 */ /* 0x104fe40000011609 */
[----:B------:R-:W-:-:S05]  /*0d40*/  SHF.R.U64 R8, R8, 0x4, R9 ;  /* 0x0000000408087819 */ /* 0x000fca0000001209 */
[----:B------:R5:W-:Y:S01]  /*0d50*/  STS [UR8+0xc], R8 ;  /* 0x00000c08ff007988 */ /* 0x000be20008000808 */
[----:B----4-:R-:W-:Y:S02]  /*0d60*/  LOP3.LUT R5, R5, 0x7, RZ, 0xb8, !PT ;  /* 0x0000000705057812 */ /* 0x010fe400078eb8ff */
[----:B------:R-:W-:-:S03]  /*0d70*/  LOP3.LUT R4, R4, 0xf, R11, 0xb8, !PT ;  /* 0x0000000f04047812 */ /* 0x000fc600078eb80b */
[----:B------:R5:W-:Y:S04]  /*0d80*/  STS [UR8+0x34], R5 ;  /* 0x00003405ff007988 */ /* 0x000be80008000808 */
[----:B------:R5:W-:Y:S02]  /*0d90*/  STS [UR8+0x1c], R4 ;  /* 0x00001c04ff007988 */ /* 0x000be40008000808 */
.L_x_27:
[----:B------:R-:W-:Y:S05]  /*0da0*/  BSYNC.RECONVERGENT B2 ;  /* 0x0000000000027941 */ /* 0x000fea0003800200 */
.L_x_26:
[----:B------:R-:W-:Y:S04]  /*0db0*/  BSSY.RECONVERGENT B3, `(.L_x_28) ;  /* 0x000001a000037945 */ /* 0x000fe80003800200 */
[----:B------:R-:W-:Y:S04]  /*0dc0*/  BSSY.RELIABLE B2, `(.L_x_29) ;  /* 0x0000015000027945 */ /* 0x000fe80003800100 */
[----:B------:R-:W-:Y:S05]  /*0dd0*/  @P3 BRA `(.L_x_30) ;  /* 0x0000000000203947 */ /* 0x000fea0003800000 */
[----:B-----5:R-:W4:Y:S02]  /*0de0*/  LDS R4, [UR8+0x34] ;  /* 0x00003408ff047984 */ /* 0x020f240008000800 */
[----:B----4-:R-:W-:-:S05]  /*0df0*/  LOP3.LUT R4, R4, 0x38, RZ, 0xb8, !PT ;  /* 0x0000003804047812 */ /* 0x010fca00078eb8ff */
[----:B------:R4:W-:Y:S01]  /*0e00*/  STS [UR8+0x34], R4 ;  /* 0x00003404ff007988 */ /* 0x0009e20008000808 */
[----:B------:R-:W-:Y:S05]  /*0e10*/  @P3 BRA `(.L_x_31) ;  /* 0x0000000000203947 */ /* 0x000fea0003800000 */
[----:B----4-:R-:W4:Y:S01]  /*0e20*/  LDS R4, [UR8+0x8] ;  /* 0x00000808ff047984 */ /* 0x010f220008000800 */
[----:B------:R-:W-:-:S05]  /*0e30*/  IMAD.MOV.U32 R5, RZ, RZ, 0x780 ;  /* 0x00000780ff057424 */ /* 0x000fca00078e00ff */
[----:B----4-:R-:W-:-:S05]  /*0e40*/  LOP3.LUT R4, R4, 0x500, R5, 0xd8, !PT ;  /* 0x0000050004047812 */ /* 0x010fca00078ed805 */
[----:B------:R4:W-:Y:S02]  /*0e50*/  STS [UR8+0x8], R4 ;  /* 0x00000804ff007988 */ /* 0x0009e40008000808 */
.L_x_30:
[----:B------:R-:W-:Y:S05]  /*0e60*/  @P3 BRA `(.L_x_32) ;  /* 0x0000000000283947 */ /* 0x000fea0003800000 */
[----:B----45:R-:W4:Y:S02]  /*0e70*/  LDS R4, [UR8+0x8] ;  /* 0x00000808ff047984 */ /* 0x030f240008000800 */
[----:B----4-:R-:W-:-:S05]  /*0e80*/  LOP3.LUT R4, R4, 0x1800, RZ, 0xb8, !PT ;  /* 0x0000180004047812 */ /* 0x010fca00078eb8ff */
[----:B------:R5:W-:Y:S02]  /*0e90*/  STS [UR8+0x8], R4 ;  /* 0x00000804ff007988 */ /* 0x000be40008000808 */
.L_x_31:
[----:B------:R-:W-:Y:S05]  /*0ea0*/  @P3 BREAK.RELIABLE B2 ;  /* 0x0000000000023942 */ /* 0x000fea0003800100 */
[----:B------:R-:W-:Y:S05]  /*0eb0*/  @P3 BRA `(.L_x_33) ;  /* 0x0000000000243947 */ /* 0x000fea0003800000 */
[----:B----45:R-:W4:Y:S01]  /*0ec0*/  LDS R4, [UR8+0x8] ;  /* 0x00000808ff047984 */ /* 0x030f220008000800 */
[----:B------:R-:W-:-:S05]  /*0ed0*/  IMAD.MOV.U32 R5, RZ, RZ, 0x6000 ;  /* 0x00006000ff057424 */ /* 0x000fca00078e00ff */
[----:B----4-:R-:W-:-:S04]  /*0ee0*/  LOP3.LUT R4, R4, 0x6000, R5, 0xd8, !PT ;  /* 0x0000600004047812 */ /* 0x010fc800078ed805 */
[----:B------:R-:W-:-:S05]  /*0ef0*/  LOP3.LUT R4, R4, 0x400000, RZ, 0xb8, !PT ;  /* 0x0040000004047812 */ /* 0x000fca00078eb8ff */
[----:B------:R4:W-:Y:S02]  /*0f00*/  STS [UR8+0x8], R4 ;  /* 0x00000804ff007988 */ /* 0x0009e40008000808 */
.L_x_32:
[----:B------:R-:W-:Y:S05]  /*0f10*/  BSYNC.RELIABLE B2 ;  /* 0x0000000000027941 */ /* 0x000fea0003800100 */
.L_x_29:
[----:B----45:R-:W4:Y:S02]  /*0f20*/  @!P3 LDS R4, [UR8+0x8] ;  /* 0x00000808ff04b984 */ /* 0x030f240008000800 */
[----:B----4-:R-:W-:-:S05]  /*0f30*/  @!P3 LOP3.LUT R4, R4, 0x8000, RZ, 0xb8, !PT ;  /* 0x000080000404b812 */ /* 0x010fca00078eb8ff */
[----:B------:R4:W-:Y:S02]  /*0f40*/  @!P3 STS [UR8+0x8], R4 ;  /* 0x00000804ff00b988 */ /* 0x0009e40008000808 */
.L_x_33:
[----:B------:R-:W-:Y:S05]  /*0f50*/  BSYNC.RECONVERGENT B3 ;  /* 0x0000000000037941 */ /* 0x000fea0003800200 */
.L_x_28:
[----:B------:R-:W-:Y:S05]  /*0f60*/  WARPSYNC.ALL ;  /* 0x0000000000007948 */ /* 0x000fea0003800000 */
[----:B------:R-:W-:Y:S01]  /*0f70*/  NOP ;  /* 0x0000000000007918 */ /* 0x000fe20000000000 */
[----:B------:R-:W-:-:S04]  /*0f80*/  UIADD3 UR5, UPT, UPT, UR4, 0x80, URZ ;  /* 0x0000008004057890 */ /* 0x000fc8000fffe0ff */
[----:B------:R-:W-:-:S04]  /*0f90*/  UIADD3 UR6, UP0, UPT, UR5, UR12, URZ ;  /* 0x0000000c05067290 */ /* 0x000fc8000ff1e0ff */
[----:B------:R-:W-:Y:S01]  /*0fa0*/  ULEA.HI.X.SX32 UR7, UR5, UR13, 0x1, UP0 ;  /* 0x0000000d05077291 */ /* 0x000fe200080f0eff */
[----:B------:R-:W-:Y:S11]  /*0fb0*/  @P0 BRA `(.L_x_34) ;  /* 0x0000000000300947 */ /* 0x000ff60003800000 */
[----:B----45:R-:W4:Y:S01]  /*0fc0*/  S2R R4, SR_LANEID ;  /* 0x0000000000047919 */ /* 0x030f220000000000 */
[----:B------:R-:W-:Y:S05]  /*0fd0*/  WARPSYNC.ALL ;  /* 0x0000000000007948 */ /* 0x000fea0003800000 */
[----:B------:R-:W-:Y:S01]  /*0fe0*/  NOP ;  /* 0x0000000000007918 */ /* 0x000fe20000000000 */
[----:B----4-:R-:W-:-:S05]  /*0ff0*/  IMAD.SHL.U32 R8, R4, 0x4, RZ ;  /* 0x0000000404087824 */ /* 0x010fca00078e00ff */
[----:B------:R-:W4:Y:S01]  /*1000*/  LDS R9, [R8+UR8] ;  /* 0x0000000808097984 */ /* 0x000f220008000800 */
[----:B------:R-:W-:-:S05]  /*1010*/  IADD3 R4, P1, PT, R8, UR6, RZ ;  /* 0x0000000608047c10 */ /* 0x000fca000ff3e0ff */
[----:B------:R-:W-:-:S05]  /*1020*/  IMAD.X R5, RZ, RZ, UR7, P1 ;  /* 0x00000007ff057e24 */ /* 0x000fca00088e06ff */
[----:B----4-:R4:W5:Y:S01]  /*1030*/  ATOMG.E.EXCH.STRONG.GPU PT, RZ, [R4], R9 ;  /* 0x0000000904ff73a8 */ /* 0x01096200041ee100 */
[----:B------:R-:W-:-:S04]  /*1040*/  DEPBAR {5,4,3,2,1,0} ;  /* 0x0000003f0000791a */ /* 0x000fc80000000000 */
[----:B------:R-:W2:Y:S02]  /*1050*/  CCTL.E.C.LDCU.IV.DEEP [UR6] ;  /* 0x0000000006007540 */ /* 0x000ea40009c08000 */
[----:B--2---:R4:W-:Y:S01]  /*1060*/  UTMACCTL.IV [UR6] ;  /* 0x00000000060079b9 */ /* 0x0049e20008000000 */
[----:B------:R-:W-:Y:S01]  /*1070*/  NOP ;  /* 0x0000000000007918 */ /* 0x000fe20000000000 */
.L_x_34:
[----:B------:R-:W-:Y:S05]  /*1080*/  @P0 BRA `(.L_x_35) ;  /* 0x00000000000c0947 */ /* 0x000fea0003800000 */
[----:B------:R0:W-:Y:S01]  /*1090*/  UTMACMDFLUSH ;  /* 0x00000000000079b7 */ /* 0x0001e20000000000 */
[----:B------:R-:W-:Y:S05]  /*10a0*/  @P0 BRA `(.L_x_35) ;  /* 0x0000000000040947 */ /* 0x000fea0003800000 */
[----:B------:R-:W-:-:S04]  /*10b0*/  DEPBAR.LE SB0, 0x0 ;  /* 0x000080000000791a */ /* 0x000fc80000000000 */
.L_x_35:
[----:B------:R-:W-:Y:S05]  /*10c0*/  WARPSYNC.ALL ;  /* 0x0000000000007948 */ /* 0x000fea0003800000 */
[----:B------:R-:W-:Y:S01]  /*10d0*/  NOP ;  /* 0x0000000000007918 */ /* 0x000fe20000000000 */
[----:B-----5:R-:W-:Y:S06]  /*10e0*/  BAR.SYNC.DEFER_BLOCKING 0x0 ;  /* 0x0000000000007b1d */ /* 0x020fec0000010000 */
[----:B------:R-:W-:Y:S02]  /*10f0*/  BSSY.RECONVERGENT B3, `(.L_x_36) ;  /* 0x000000b000037945 */ /* 0x000fe40003800200 */
[----:B------:R-:W-:Y:S06]  /*1100*/  BAR.SYNC.DEFER_BLOCKING 0x0 ;  /* 0x0000000000007b1d */ /* 0x000fec0000010000 */
[----:B------:R5:W-:Y:S01]  /*1110*/  @!P0 STS [R7], RZ ;  /* 0x000000ff07008388 */ /* 0x000be20000000800 */
[----:B------:R-:W-:Y:S01]  /*1120*/  NOP ;  /* 0x0000000000007918 */ /* 0x000fe20000000000 */
[----:B------:R-:W-:Y:S05]  /*1130*/  @P3 BRA `(.L_x_37) ;  /* 0x0000000000183947 */ /* 0x000fea0003800000 */
[----:B----4-:R-:W4:Y:S01]  /*1140*/  LDS R4, [UR8+0x8] ;  /* 0x00000808ff047984 */ /* 0x010f220008000800 */
[----:B------:R-:W2:Y:S01]  /*1150*/  LDC.64 R8, c[0x0][0x390] ;  /* 0x0000e400ff087b82 */ /* 0x000ea20000000a00 */
[----:B------:R-:W-:Y:S02]  /*1160*/  IMAD.MOV.U32 R5, RZ, RZ, 0x70 ;  /* 0x00000070ff057424 */ /* 0x000fe400078e00ff */
[----:B--2---:R2:W-:Y:S03]  /*1170*/  STS.64 [UR8], R8 ;  /* 0x00000008ff007988 */ /* 0x0045e60008000a08 */
[----:B----4-:R-:W-:-:S05]  /*1180*/  LOP3.LUT R4, R4, 0x10, R5, 0xd8, !PT ;  /* 0x0000001004047812 */ /* 0x010fca00078ed805 */
[----:B------:R2:W-:Y:S02]  /*1190*/  STS [UR8+0x8], R4 ;  /* 0x00000804ff007988 */ /* 0x0005e40008000808 */
.L_x_37:
[----:B----4-:R-:W-:Y:S05]  /*11a0*/  BSYNC.RECONVERGENT B3 ;  /* 0x0000000000037941 */ /* 0x010fea0003800200 */
.L_x_36:
[----:B------:R-:W-:Y:S04]  /*11b0*/  BSSY.RECONVERGENT B4, `(.L_x_38) ;  /* 0x0000011000047945 */ /* 0x000fe80003800200 */
[----:B------:R-:W-:Y:S04]  /*11c0*/  BSSY.RELIABLE B3, `(.L_x_39) ;  /* 0x000000e000037945 */ /* 0x000fe80003800100 */
[----:B------:R-:W-:Y:S05]  /*11d0*/  @P3 BRA `(.L_x_40) ;  /* 0x0000000000243947 */ /* 0x000fea0003800000 */
[----:B--2---:R-:W2:Y:S01]  /*11e0*/  LDS R4, [UR8+0x34] ;  /* 0x00003408ff047984 */ /* 0x004ea20008000800 */
[----:B------:R-:W-:-:S05]  /*11f0*/  IMAD.MOV.U32 R5, RZ, RZ, 0x3f000000 ;  /* 0x3f000000ff057424 */ /* 0x000fca00078e00ff */
[----:B--2---:R-:W-:-:S05]  /*1200*/  LOP3.LUT R4, R4, 0xff000000, R5, 0xb8, !PT ;  /* 0xff00000004047812 */ /* 0x004fca00078eb805 */
[----:B------:R2:W-:Y:S01]  /*1210*/  STS [UR8+0x34], R4 ;  /* 0x00003404ff007988 */ /* 0x0005e20008000808 */
[----:B------:R-:W-:Y:S05]  /*1220*/  @P3 BRA `(.L_x_41) ;  /* 0x00000000001c3947 */ /* 0x000fea0003800000 */
[----:B--2---:R-:W2:Y:S01]  /*1230*/  LDS R4, [UR8+0x38] ;  /* 0x00003808ff047984 */ /* 0x004ea20008000800 */
[----:B------:R-:W-:-:S05]  /*1240*/  IMAD.MOV.U32 R5, RZ, RZ, 0x3f ;  /* 0x0000003fff057424 */ /* 0x000fca00078e00ff */
[----:B--2---:R-:W-:-:S05]  /*1250*/  LOP3.LUT R4, R4, 0xff, R5, 0xb8, !PT ;  /* 0x000000ff04047812 */ /* 0x004fca00078eb805 */
[----:B------:R4:W-:Y:S02]  /*1260*/  STS [UR8+0x38], R4 ;  /* 0x00003804ff007988 */ /* 0x0009e40008000808 */
.L_x_40:
[----:B------:R-:W-:Y:S05]  /*1270*/  @P3 BREAK.RELIABLE B3 ;  /* 0x0000000000033942 */ /* 0x000fea0003800100 */
[----:B------:R-:W-:Y:S05]  /*1280*/  @P3 BRA `(.L_x_42) ;  /* 0x00000000000c3947 */ /* 0x000fea0003800000 */
[----:B------:R2:W-:Y:S02]  /*1290*/  STS [UR8+0x20], R3 ;  /* 0x00002003ff007988 */ /* 0x0005e40008000808 */
.L_x_41:
[----:B------:R-:W-:Y:S05]  /*12a0*/  BSYNC.RELIABLE B3 ;  /* 0x0000000000037941 */ /* 0x000fea0003800100 */
.L_x_39:
[----:B------:R2:W-:Y:S02]  /*12b0*/  @!P3 STS [UR8+0x24], R2 ;  /* 0x00002402ff00b988 */ /* 0x0005e40008000808 */
.L_x_42:
[----:B------:R-:W-:Y:S05]  /*12c0*/  BSYNC.RECONVERGENT B4 ;  /* 0x0000000000047941 */ /* 0x000fea0003800200 */
.L_x_38:
[----:B------:R-:W-:Y:S05]  /*12d0*/  WARPSYNC.ALL ;  /* 0x0000000000007948 */ /* 0x000fea0003800000 */
[----:B------:R-:W-:Y:S01]  /*12e0*/  NOP ;  /* 0x0000000000007918 */ /* 0x000fe20000000000 */
[----:B------:R-:W-:Y:S04]  /*12f0*/  BSSY.RECONVERGENT B4, `(.L_x_43) ;  /* 0x000000e000047945 */ /* 0x000fe80003800200 */
[----:B------:R-:W-:Y:S05]  /*1300*/  @P3 BRA `(.L_x_44) ;  /* 0x0000000000303947 */ /* 0x000fea0003800000 */
[----:B--23--:R-:W2:Y:S01]  /*1310*/  LDS R3, [UR8+0x34] ;  /* 0x00003408ff037984 */ /* 0x00cea20008000800 */
[----:B----4-:R-:W3:Y:S03]  /*1320*/  LDC.64 R4, c[0x0][0x3b8] ;  /* 0x0000ee00ff047b82 */ /* 0x010ee60000000a00 */
[----:B------:R-:W4:Y:S01]  /*1330*/  LDS R2, [UR8+0x1c] ;  /* 0x00001c08ff027984 */ /* 0x000f220008000800 */
[C---:B---3--:R-:W-:Y:S01]  /*1340*/  SHF.L.U64.HI R5, R4.reuse, 0x1, R5 ;  /* 0x0000000104057819 */ /* 0x048fe20000010205 */
[----:B------:R-:W-:-:S03]  /*1350*/  IMAD.SHL.U32 R4, R4, 0x2, RZ ;  /* 0x0000000204047824 */ /* 0x000fc600078e00ff */
[--C-:B-----5:R-:W-:Y:S02]  /*1360*/  SHF.R.U32.HI R7, RZ, 0x4, R5.reuse ;  /* 0x00000004ff077819 */ /* 0x120fe40000011605 */
[----:B------:R-:W-:-:S05]  /*1370*/  SHF.R.U64 R4, R4, 0x4, R5 ;  /* 0x0000000404047819 */ /* 0x000fca0000001205 */
[----:B------:R3:W-:Y:S01]  /*1380*/  STS [UR8+0xc], R4 ;  /* 0x00000c04ff007988 */ /* 0x0007e20008000808 */
[----:B--2---:R-:W-:Y:S02]  /*1390*/  LOP3.LUT R3, R3, 0x7, RZ, 0xb8, !PT ;  /* 0x0000000703037812 */ /* 0x004fe400078eb8ff */
[----:B----4-:R-:W-:-:S03]  /*13a0*/  LOP3.LUT R2, R2, 0xf, R7, 0xb8, !PT ;  /* 0x0000000f02027812 */ /* 0x010fc600078eb807 */
[----:B------:R3:W-:Y:S04]  /*13b0*/  STS [UR8+0x34], R3 ;  /* 0x00003403ff007988 */ /* 0x0007e80008000808 */
[----:B------:R3:W-:Y:S02]  /*13c0*/  STS [UR8+0x1c], R2 ;  /* 0x00001c02ff007988 */ /* 0x0007e40008000808 */
.L_x_44:
[----:B------:R-:W-:Y:S05]  /*13d0*/  BSYNC.RECONVERGENT B4 ;  /* 0x0000000000047941 */ /* 0x000fea0003800200 */
.L_x_43:
[----:B------:R-:W-:Y:S04]  /*13e0*/  BSSY.RECONVERGENT B5, `(.L_x_45) ;  /* 0x000001a000057945 */ /* 0x000fe80003800200 */
[----:B------:R-:W-:Y:S04]  /*13f0*/  BSSY.RELIABLE B4, `(.L_x_46) ;  /* 0x0000015000047945 */ /* 0x000fe80003800100 */
[----:B------:R-:W-:Y:S05]  /*1400*/  @P3 BRA `(.L_x_47) ;  /* 0x0000000000203947 */ /* 0x000fea0003800000 */
[----:B--23--:R-:W2:Y:S02]  /*1410*/  LDS R2, [UR8+0x34] ;  /* 0x00003408ff027984 */ /* 0x00cea40008000800 */
[----:B--2---:R-:W-:-:S05]  /*1420*/  LOP3.LUT R2, R2, 0x38, RZ, 0xb8, !PT ;  /* 0x0000003802027812 */ /* 0x004fca00078eb8ff */
[----:B------:R2:W-:Y:S01]  /*1430*/  STS [UR8+0x34], R2 ;  /* 0x00003402ff007988 */ /* 0x0005e20008000808 */
[----:B------:R-:W-:Y:S05]  /*1440*/  @P3 BRA `(.L_x_48) ;  /* 0x0000000000203947 */ /* 0x000fea0003800000 */
[----:B--2---:R-:W2:Y:S01]  /*1450*/  LDS R2, [UR8+0x8] ;  /* 0x00000808ff027984 */ /* 0x004ea20008000800 */
[----:B------:R-:W-:-:S05]  /*1460*/  IMAD.MOV.U32 R3, RZ, RZ, 0x780 ;  /* 0x00000780ff037424 */ /* 0x000fca00078e00ff */
[----:B--2---:R-:W-:-:S05]  /*1470*/  LOP3.LUT R2, R2, 0x500, R3, 0xd8, !PT ;  /* 0x0000050002027812 */ /* 0x004fca00078ed803 */
[----:B------:R2:W-:Y:S02]  /*1480*/  STS [UR8+0x8], R2 ;  /* 0x00000802ff007988 */ /* 0x0005e40008000808 */
.L_x_47:
[----:B------:R-:W-:Y:S05]  /*1490*/  @P3 BRA `(.L_x_49) ;  /* 0x0000000000283947 */ /* 0x000fea0003800000 */
[----:B--23--:R-:W2:Y:S02]  /*14a0*/  LDS R2, [UR8+0x8] ;  /* 0x00000808ff027984 */ /* 0x00cea40008000800 */
[----:B--2---:R-:W-:-:S05]  /*14b0*/  LOP3.LUT R2, R2, 0x1800, RZ, 0xb8, !PT ;  /* 0x0000180002027812 */ /* 0x004fca00078eb8ff */
[----:B------:R3:W-:Y:S02]  /*14c0*/  STS [UR8+0x8], R2 ;  /* 0x00000802ff007988 */ /* 0x0007e40008000808 */
.L_x_48:
[----:B------:R-:W-:Y:S05]  /*14d0*/  @P3 BREAK.RELIABLE B4 ;  /* 0x0000000000043942 */ /* 0x000fea0003800100 */
[----:B------:R-:W-:Y:S05]  /*14e0*/  @P3 BRA `(.L_x_50) ;  /* 0x0000000000243947 */ /* 0x000fea0003800000 */
[----:B--23--:R-:W2:Y:S01]  /*14f0*/  LDS R2, [UR8+0x8] ;  /* 0x00000808ff027984 */ /* 0x00cea20008000800 */
[----:B------:R-:W-:-:S05]  /*1500*/  IMAD.MOV.U32 R3, RZ, RZ, 0x6000 ;  /* 0x00006000ff037424 */ /* 0x000fca00078e00ff */
[----:B--2---:R-:W-:-:S04]  /*1510*/  LOP3.LUT R2, R2, 0x6000, R3, 0xd8, !PT ;  /* 0x0000600002027812 */ /* 0x004fc800078ed803 */
[----:B------:R-:W-:-:S05]  /*1520*/  LOP3.LUT R2, R2, 0x400000, RZ, 0xb8, !PT ;  /* 0x0040000002027812 */ /* 0x000fca00078eb8ff */
[----:B------:R2:W-:Y:S02]  /*1530*/  STS [UR8+0x8], R2 ;  /* 0x00000802ff007988 */ /* 0x0005e40008000808 */
.L_x_49:
[----:B------:R-:W-:Y:S05]  /*1540*/  BSYNC.RELIABLE B4 ;  /* 0x0000000000047941 */ /* 0x000fea0003800100 */
.L_x_46:
[----:B--23--:R-:W2:Y:S02]  /*1550*/  @!P3 LDS R2, [UR8+0x8] ;  /* 0x00000808ff02b984 */ /* 0x00cea40008000800 */
[----:B--2---:R-:W-:-:S05]  /*1560*/  @!P3 LOP3.LUT R2, R2, 0x8000, RZ, 0xb8, !PT ;  /* 0x000080000202b812 */ /* 0x004fca00078eb8ff */
[----:B------:R2:W-:Y:S02]  /*1570*/  @!P3 STS [UR8+0x8], R2 ;  /* 0x00000802ff00b988 */ /* 0x0005e40008000808 */
.L_x_50:
[----:B------:R-:W-:Y:S05]  /*1580*/  BSYNC.RECONVERGENT B5 ;  /* 0x0000000000057941 */ /* 0x000fea0003800200 */
.L_x_45:
[----:B------:R-:W-:Y:S05]  /*1590*/  WARPSYNC.ALL ;  /* 0x0000000000007948 */ /* 0x000fea0003800000 */
[----:B------:R-:W-:Y:S01]  /*15a0*/  NOP ;  /* 0x0000000000007918 */ /* 0x000fe20000000000 */
[----:B------:R-:W-:-:S04]  /*15b0*/  UIADD3 UR4, UPT, UPT, UR4, 0x100, URZ ;  /* 0x0000010004047890 */ /* 0x000fc8000fffe0ff */
[----:B------:R-:W-:-:S04]  /*15c0*/  UIADD3 UR12, UP0, UPT, UR4, UR12, URZ ;  /* 0x0000000c040c7290 */ /* 0x000fc8000ff1e0ff */
[----:B------:R-:W-:Y:S01]  /*15d0*/  ULEA.HI.X.SX32 UR13, UR4, UR13, 0x1, UP0 ;  /* 0x0000000d040d7291 */ /* 0x000fe200080f0eff */
[----:B------:R-:W-:Y:S11]  /*15e0*/  @P0 BRA `(.L_x_51) ;  /* 0x0000000000300947 */ /* 0x000ff60003800000 */
[----:B--23--:R-:W2:Y:S01]  /*15f0*/  S2R R2, SR_LANEID ;  /* 0x0000000000027919 */ /* 0x00cea20000000000 */
[----:B------:R-:W-:Y:S05]  /*1600*/  WARPSYNC.ALL ;  /* 0x0000000000007948 */ /* 0x000fea0003800000 */
[----:B------:R-:W-:Y:S01]  /*1610*/  NOP ;  /* 0x0000000000007918 */ /* 0x000fe20000000000 */
[----:B--2-4-:R-:W-:-:S05]  /*1620*/  IMAD.SHL.U32 R4, R2, 0x4, RZ ;  /* 0x0000000402047824 */ /* 0x014fca00078e00ff */
[----:B------:R-:W2:Y:S01]  /*1630*/  LDS R5, [R4+UR8] ;  /* 0x0000000804057984 */ /* 0x000ea20008000800 */
[----:B------:R-:W-:-:S05]  /*1640*/  IADD3 R2, P1, PT, R4, UR12, RZ ;  /* 0x0000000c04027c10 */ /* 0x000fca000ff3e0ff */
[----:B------:R-:W-:-:S05]  /*1650*/  IMAD.X R3, RZ, RZ, UR13, P1 ;  /* 0x0000000dff037e24 */ /* 0x000fca00088e06ff */
[----:B--2---:R2:W3:Y:S01]  /*1660*/  ATOMG.E.EXCH.STRONG.GPU PT, RZ, [R2], R5 ;  /* 0x0000000502ff73a8 */ /* 0x0044e200041ee100 */
[----:B------:R-:W-:-:S04]  /*1670*/  DEPBAR {5,4,3,2,1,0} ;  /* 0x0000003f0000791a */ /* 0x000fc80000000000 */
[----:B------:R-:W4:Y:S02]  /*1680*/  CCTL.E.C.LDCU.IV.DEEP [UR12] ;  /* 0x000000000c007540 */ /* 0x000f240009c08000 */
[----:B----4-:R2:W-:Y:S01]  /*1690*/  UTMACCTL.IV [UR12] ;  /* 0x000000000c0079b9 */ /* 0x0105e20008000000 */
[----:B------:R-:W-:Y:S01]  /*16a0*/  NOP ;  /* 0x0000000000007918 */ /* 0x000fe20000000000 */
.L_x_51:
[----:B------:R-:W-:Y:S05]  /*16b0*/  @P0 BRA `(.L_x_52) ;  /* 0x00000000000c0947 */ /* 0x000fea0003800000 */
[----:B------:R0:W-:Y:S01]  /*16c0*/  UTMACMDFLUSH ;  /* 0x00000000000079b7 */ /* 0x0001e20000000000 */
[----:B------:R-:W-:Y:S05]  /*16d0*/  @P0 BRA `(.L_x_52) ;  /* 0x0000000000040947 */ /* 0x000fea0003800000 */
[----:B------:R-:W-:-:S04]  /*16e0*/  DEPBAR.LE SB0, 0x0 ;  /* 0x000080000000791a */ /* 0x000fc80000000000 */
.L_x_52:
[----:B------:R-:W-:Y:S05]  /*16f0*/  WARPSYNC.ALL ;  /* 0x0000000000007948 */ /* 0x000fea0003800000 */
[----:B------:R-:W-:Y:S01]  /*1700*/  NOP ;  /* 0x0000000000007918 */ /* 0x000fe20000000000 */
[----:B---3--:R-:W-:Y:S01]  /*1710*/  BAR.SYNC.DEFER_BLOCKING 0x0 ;  /* 0x0000000000007b1d */ /* 0x008fe20000010000 */
[----:B------:R-:W-:Y:S01]  /*1720*/  ISETP.GE.AND P0, PT, R6, 0x1, PT ;  /* 0x000000010600780c */ /* 0x000fe20003f06270 */
[----:B------:R-:W-:Y:S01]  /*1730*/  USHF.L.U32 UR31, UR31, 0x6, URZ ;  /* 0x000000061f1f7899 */ /* 0x000fe200080006ff */
[----:B--2---:R-:W-:Y:S01]  /*1740*/  SHF.R.U32.HI R2, RZ, 0x5, R0 ;  /* 0x00000005ff027819 */ /* 0x004fe20000011600 */
[----:B------:R-:W-:-:S02]  /*1750*/  USHF.L.U32 UR27, UR27, 0x6, URZ ;  /* 0x000000061b1b7899 */ /* 0x000fc400080006ff */
[----:B------:R-:W-:Y:S01]  /*1760*/  VOTEU.ALL UP0, P3 ;  /* 0x0000000000ff7886 */ /* 0x000fe20001800000 */
[----:B------:R-:W-:Y:S01]  /*1770*/  UMOV UR4, 0x1 ;  /* 0x0000000100047882 */ /* 0x000fe20000000000 */
[----:B------:R-:W-:Y:S01]  /*1780*/  VOTEU.ALL UP1, P3 ;  /* 0x0000000000ff7886 */ /* 0x000fe20001820000 */
[----:B------:R-:W-:Y:S02]  /*1790*/  R2UR UR9, R2 ;  /* 0x00000000020972ca */ /* 0x000fe400000e0000 */
[----:B------:R-:W-:-:S04]  /*17a0*/  @!UP0 UIADD3 UR14, UPT, UPT, -UR4, 0x100000, URZ ;  /* 0x00100000040e8890 */ /* 0x000fc8000fffe1ff */
[----:B------:R-:W-:Y:S02]  /*17b0*/  @!UP0 USHF.L.U32 UR15, UR14, 0xb, URZ ;  /* 0x0000000b0e0f8899 */ /* 0x000fe400080006ff */
[----:B------:R-:W-:Y:S02]  /*17c0*/  @!UP0 USHF.L.U32 UR14, UR14, 0x1, URZ ;  /* 0x000000010e0e8899 */ /* 0x000fe400080006ff */
[----:B------:R-:W-:-:S04]  /*17d0*/  @!UP0 UIADD3 UR4, UPT, UPT, -UR4, 0x100000, URZ ;  /* 0x0010000004048890 */ /* 0x000fc8000fffe1ff */
[----:B------:R-:W-:Y:S02]  /*17e0*/  @!UP0 USHF.L.U32 UR5, UR4, 0xb, URZ ;  /* 0x0000000b04058899 */ /* 0x000fe400080006ff */
[----:B------:R-:W-:Y:S01]  /*17f0*/  @!UP0 USHF.L.U32 UR4, UR4, 0x1, URZ ;  /* 0x0000000104048899 */ /* 0x000fe200080006ff */
[----:B------:R-:W-:Y:S01]  /*1800*/  VOTEU.ALL UP0, P3 ;  /* 0x0000000000ff7886 */ /* 0x000fe20001800000 */
[----:B------:R-:W2:Y:S04]  /*1810*/  FENCE.VIEW.ASYNC.S ;  /* 0x00000000000073c6 */ /* 0x000ea80000000000 */
[----:B--2---:R2:W3:Y:S06]  /*1820*/  @!UP0 SYNCS.EXCH.64 URZ, [UR8+0x8000], UR14 ;  /* 0x0080000e08ff85b2 */ /* 0x0044ec0008000100 */
[----:B------:R2:W4:Y:S01]  /*1830*/  @!UP1 SYNCS.EXCH.64 URZ, [UR8+0x8010], UR4 ;  /* 0x0080100408ff95b2 */ /* 0x0005220008000100 */
[----:B------:R-:W-:Y:S05]  /*1840*/  @!P0 BRA `(.L_x_53) ;  /* 0x00000008008c8947 */ /* 0x000fea0003800000 */
[----:B---34-:R-:W-:Y:S01]  /*1850*/  BAR.SYNC.DEFER_BLOCKING 0x0 ;  /* 0x0000000000007b1d */ /* 0x018fe20000010000 */
[----:B------:R-:W-:Y:S01]  /*1860*/  @!P3 IMAD.MOV.U32 R2, RZ, RZ, 0x8000 ;  /* 0x00008000ff02b424 */ /* 0x000fe200078e00ff */
[----:B------:R-:W-:Y:S01]  /*1870*/  ELECT P1, URZ, PT ;  /* 0x0000000000ff782f */ /* 0x000fe20003820000 */
[----:B--2---:R-:W-:-:S03]  /*1880*/  ULOP3.LUT UR5, UR9, 0x1, URZ, 0xc0, !UPT ;  /* 0x0000000109057892 */ /* 0x004fc6000f8ec0ff */
[C---:B------:R-:W-:Y:S02]  /*1890*/  ISETP.LT.U32.AND P1, PT, R20.reuse, 0x40, P1 ;  /* 0x000000401400780c */ /* 0x040fe40000f21070 */
[----:B------:R-:W-:Y:S01]  /*18a0*/  ELECT P0, URZ, PT ;  /* 0x0000000000ff782f */ /* 0x000fe20003800000 */
[----:B------:R-:W-:Y:S02]  /*18b0*/  ULEA UR20, UR5, UR8, 0xd ;  /* 0x0000000805147291 */ /* 0x000fe4000f8e68ff */
[----:B------:R-:W-:Y:S01]  /*18c0*/  USHF.L.U32 UR22, UR5, 0x6, URZ ;  /* 0x0000000605167899 */ /* 0x000fe200080006ff */
[----:B------:R-:W-:Y:S01]  /*18d0*/  ISETP.LT.U32.AND P0, PT, R20, 0x40, P0 ;  /* 0x000000401400780c */ /* 0x000fe20000701070 */
[----:B------:R-:W-:Y:S01]  /*18e0*/  UMOV UR23, UR31 ;  /* 0x0000001f00177c82 */ /* 0x000fe20008000000 */
[----:B------:R-:W-:Y:S02]  /*18f0*/  UIADD3 UR4, UPT, UPT, UR8, 0x4000, URZ ;  /* 0x0000400008047890 */ /* 0x000fe4000fffe0ff */
[----:B------:R-:W-:-:S02]  /*1900*/  USHF.R.U32.HI UR14, URZ, 0x4, UR8 ;  /* 0x00000004ff0e7899 */ /* 0x000fc40008011608 */
[----:B------:R-:W-:Y:S01]  /*1910*/  UMOV UR26, UR22 ;  /* 0x00000016001a7c82 */ /* 0x000fe20008000000 */
[----:B------:R-:W-:Y:S01]  /*1920*/  VOTEU.ANY UP0, P1 ;  /* 0x0000000000ff7886 */ /* 0x000fe20000800100 */
[----:B------:R-:W-:Y:S02]  /*1930*/  USHF.R.U32.HI UR4, URZ, 0x4, UR4 ;  /* 0x00000004ff047899 */ /* 0x000fe40008011604 */
[----:B------:R-:W-:Y:S01]  /*1940*/  USGXT.U32 UR14, UR14, 0xe ;  /* 0x0000000e0e0e789a */ /* 0x000fe20008000000 */
[----:B------:R2:W-:Y:S01]  /*1950*/  @!P3 SYNCS.ARRIVE.TRANS64 RZ, [UR8+0x8000], R2 ;  /* 0x00800002ffffb9a7 */ /* 0x0005e20008000008 */
[----:B------:R3:W-:Y:S06]  /*1960*/  MEMBAR.ALL.CTA ;  /* 0x0000000000007992 */ /* 0x0007ec0000008000 */
[----:B---3--:R-:W3:Y:S01]  /*1970*/  FENCE.VIEW.ASYNC.S ;  /* 0x00000000000073c6 */ /* 0x008ee20000000000 */
[----:B------:R-:W-:Y:S01]  /*1980*/  @UP0 UIADD3 UR21, UPT, UPT, UR8, 0x8000, URZ ;  /* 0x0000800008150890 */ /* 0x000fe2000fffe0ff */
[----:B---3--:R-:W-:Y:S01]  /*1990*/  VOTEU.ANY UP0, P1 ;  /* 0x0000000000ff7886 */ /* 0x008fe20000800100 */
[----:B------:R-:W-:Y:S01]  /*19a0*/  VOTEU.ANY UP1, P0 ;  /* 0x0000000000ff7886 */ /* 0x000fe20000020100 */
[----:B------:R-:W-:Y:S01]  /*19b0*/  USGXT.U32 UR18, UR4, 0xe ;  /* 0x0000000e0412789a */ /* 0x000fe20008000000 */
[----:B------:R-:W-:-:S02]  /*19c0*/  UMOV UR15, 0x40004040 ;  /* 0x40004040000f7882 */ /* 0x000fc40000000000 */
[----:B------:R-:W-:Y:S01]  /*19d0*/  UMOV UR4, URZ ;  /* 0x000000ff00047c82 */ /* 0x000fe20008000000 */
[----:B------:R-:W-:Y:S02]  /*19e0*/  @UP1 UIADD3 UR24, UPT, UPT, UR20, 0x4000, URZ ;  /* 0x0000400014181890 */ /* 0x000fe4000fffe0ff */
[----:B------:R-:W-:Y:S01]  /*19f0*/  @UP1 UIADD3 UR25, UPT, UPT, UR8, 0x8000, URZ ;  /* 0x0000800008191890 */ /* 0x000fe2000fffe0ff */
[----:B------:R-:W-:Y:S01]  /*1a00*/  VOTEU.ANY UP1, P0 ;  /* 0x0000000000ff7886 */ /* 0x000fe20000020100 */
[----:B------:R-:W-:Y:S01]  /*1a10*/  UMOV UR19, 0x40004040 ;  /* 0x4000404000137882 */ /* 0x000fe20000000000 */
[----:B------:R-:W-:Y:S06]  /*1a20*/  BAR.SYNC.DEFER_BLOCKING 0x0 ;  /* 0x0000000000007b1d */ /* 0x000fec0000010000 */
[----:B------:R3:W-:Y:S01]  /*1a30*/  @UP0 UTMALDG.2D [UR20], [UR10] ;  /* 0x000000140a0005b4 */ /* 0x0007e20008008000 */
[----:B------:R-:W-:-:S04]  /*1a40*/  UIADD3 UR16, UP0, UPT, UR14, 0x2, URZ ;  /* 0x000000020e107890 */ /* 0x000fc8000ff1e0ff */
[----:B------:R-:W-:Y:S01]  /*1a50*/  UIADD3.X UR17, UPT, UPT, UR4, 0x40004040, URZ, UP0, !UPT ;  /* 0x4000404004117890 */ /* 0x000fe200087fe4ff */
[----:B------:R-:W-:Y:S03]  /*1a60*/  BAR.SYNC.DEFER_BLOCKING 0x0 ;  /* 0x0000000000007b1d */ /* 0x000fe60000010000 */
[----:B------:R-:W-:Y:S02]  /*1a70*/  UIADD3.64 UR34, UPT, UPT, UR16, 0x4, URZ ;  /* 0x0000000410227897 */ /* 0x000fe4000fffe0ff */
[----:B------:R-:W-:Y:S02]  /*1a80*/  UIADD3.64 UR36, UPT, UPT, UR16, 0x1fe, URZ ;  /* 0x000001fe10247897 */ /* 0x000fe4000fffe0ff */
[----:B------:R-:W-:Y:S02]  /*1a90*/  UIADD3.64 UR38, UPT, UPT, UR16, 0x200, URZ ;  /* 0x0000020010267897 */ /* 0x000fe4000fffe0ff */
[----:B------:R-:W-:-:S02]  /*1aa0*/  UIADD3.64 UR40, UPT, UPT, UR16, 0x202, URZ ;  /* 0x0000020210287897 */ /* 0x000fc4000fffe0ff */
[----:B------:R-:W-:Y:S02]  /*1ab0*/  UIADD3.64 UR42, UPT, UPT, UR16, 0x204, URZ ;  /* 0x00000204102a7897 */ /* 0x000fe4000fffe0ff */
[----:B---3--:R-:W-:Y:S02]  /*1ac0*/  UIADD3 UR20, UP0, UPT, UR18, 0x2, URZ ;  /* 0x0000000212147890 */ /* 0x008fe4000ff1e0ff */
[----:B------:R-:W-:Y:S02]  /*1ad0*/  UIADD3.64 UR22, UPT, UPT, UR16, 0x2, URZ ;  /* 0x0000000210167897 */ /* 0x000fe4000fffe0ff */
[----:B------:R-:W-:Y:S02]  /*1ae0*/  UIADD3.X UR21, UPT, UPT, UR4, 0x40004040, URZ, UP0, !UPT ;  /* 0x4000404004157890 */ /* 0x000fe400087fe4ff */
[----:B------:R-:W-:Y:S02]  /*1af0*/  UISETP.NE.U32.AND UP0, UPT, UR9, URZ, UPT ;  /* 0x000000ff0900728c */ /* 0x000fe4000bf05070 */
[----:B------:R-:W-:-:S02]  /*1b00*/  UIADD3.64 UR44, UPT, UPT, UR20, 0x2, URZ ;  /* 0x00000002142c7897 */ /* 0x000fc4000fffe0ff */
[----:B------:R-:W-:Y:S02]  /*1b10*/  UIADD3.64 UR46, UPT, UPT, UR20, 0x4, URZ ;  /* 0x00000004142e7897 */ /* 0x000fe4000fffe0ff */
[----:B------:R-:W-:Y:S01]  /*1b20*/  UIADD3.64 UR48, UPT, UPT, UR20, 0x1fe, URZ ;  /* 0x000001fe14307897 */ /* 0x000fe2000fffe0ff */
[----:B------:R2:W-:Y:S01]  /*1b30*/  @UP1 UTMALDG.2D [UR24], [UR6] ;  /* 0x00000018060015b4 */ /* 0x0005e20008008000 */
[----:B------:R-:W-:Y:S02]  /*1b40*/  UIADD3.64 UR50, UPT, UPT, UR20, 0x200, URZ ;  /* 0x0000020014327897 */ /* 0x000fe4000fffe0ff */
[----:B------:R-:W-:Y:S02]  /*1b50*/  UIADD3.64 UR52, UPT, UPT, UR20, 0x202, URZ ;  /* 0x0000020214347897 */ /* 0x000fe4000fffe0ff */
[----:B------:R-:W-:Y:S01]  /*1b60*/  UIADD3.64 UR54, UPT, UPT, UR20, 0x204, URZ ;  /* 0x0000020414367897 */ /* 0x000fe2000fffe0ff */
[----:B------:R-:W-:Y:S06]  /*1b70*/  BAR.SYNC.DEFER_BLOCKING 0x0 ;  /* 0x0000000000007b1d */ /* 0x000fec0000010000 */
[----:B------:R-:W3:Y:S02]  /*1b80*/  SYNCS.PHASECHK.TRANS64.TRYWAIT P0, [UR8+0x8000], RZ ;  /* 0x008000ffff0075a7 */ /* 0x000ee40008001108 */
[----:B--23--:R-:W-:Y:S05]  /*1b90*/  @!P0 BRA `(.L_x_54) ;  /* 0x0000000c002c8947 */ /* 0x00cfea0003800000 */
.L_x_66:
[----:B------:R-:W-:Y:S05]  /*1ba0*/  BRA.U UP0, `(.L_x_55) ;  /* 0x0000000100647547 */ /* 0x000fea000b800000 */
[----:B------:R-:W-:Y:S01]  /*1bb0*/  UMOV UR4, 0x0 ;  /* 0x0000000000047882 */ /* 0x000fe20000000000 */
[----:B------:R-:W-:Y:S01]  /*1bc0*/  UMOV UR5, 0x4100490 ;  /* 0x0410049000057882 */ /* 0x000fe20000000000 */
[----:B------:R-:W-:Y:S01]  /*1bd0*/  UMOV UR24, 0x0 ;  /* 0x0000000000187882 */ /* 0x000fe20000000000 */
[----:B------:R-:W-:Y:S01]  /*1be0*/  UMOV UR25, 0x4100490 ;  /* 0x0410049000197882 */ /* 0x000fe20000000000 */
[----:B------:R-:W-:Y:S01]  /*1bf0*/  UMOV UR28, 0x0 ;  /* 0x00000000001c7882 */ /* 0x000fe20000000000 */
[----:B------:R-:W-:Y:S01]  /*1c00*/  UMOV UR29, 0x4100490 ;  /* 0x04100490001d7882 */ /* 0x000fe20000000000 */
[----:B------:R2:W-:Y:S01]  /*1c10*/  UTCHMMA gdesc[UR14], gdesc[UR18], tmem[UR32], tmem[UR4], idesc[UR5], !UPT ;  /* 0x00ff04120e0075ea */ /* 0x0005e2000f800020 */
[----:B------:R-:W-:Y:S01]  /*1c20*/  UMOV UR56, 0x0 ;  /* 0x0000000000387882 */ /* 0x000fe20000000000 */
[----:B------:R-:W-:Y:S01]  /*1c30*/  UMOV UR57, 0x4100490 ;  /* 0x0410049000397882 */ /* 0x000fe20000000000 */
[----:B------:R2:W-:Y:S01]  /*1c40*/  UTCHMMA gdesc[UR16], gdesc[UR20], tmem[UR32], tmem[UR24], idesc[UR25], UPT ;  /* 0x00ff1814100075ea */ /* 0x0005e2000b800020 */
        /* <DEDUP_REMOVED lines=12> */
[----:B------:R2:W-:Y:S01]  /*1d10*/  UTCHMMA gdesc[UR40], gdesc[UR52], tmem[UR32], tmem[UR62], idesc[UR63], UPT ;  /* 0x00ff3e34280075ea */ /* 0x0005e2000b800020 */
[----:B------:R2:W-:Y:S01]  /*1d20*/  UTCHMMA gdesc[UR42], gdesc[UR54], tmem[UR32], tmem[UR64], idesc[UR65], UPT ;  /* 0x00ff40362a0075ea */ /* 0x0005e2000b800020 */
[----:B------:R-:W-:Y:S01]  /*1d30*/  NOP ;  /* 0x0000000000007918 */ /* 0x000fe20000000000 */
.L_x_55:
[----:B------:R-:W-:Y:S01]  /*1d40*/  ELECT P0, URZ, PT ;  /* 0x0000000000ff782f */ /* 0x000fe20003800000 */
[----:B--2---:R-:W-:-:S03]  /*1d50*/  UIADD3 UR4, UPT, UPT, UR8, 0x8010, URZ ;  /* 0x0000801008047890 */ /* 0x004fc6000fffe0ff */
[----:B------:R-:W-:Y:S01]  /*1d60*/  ISETP.LT.U32.AND P0, PT, R20, 0x20, P0 ;  /* 0x000000201400780c */ /* 0x000fe20000701070 */
[----:B------:R-:W-:-:S12]  /*1d70*/  UMOV UR5, URZ ;  /* 0x000000ff00057c82 */ /* 0x000fd80008000000 */
[----:B------:R-:W-:Y:S01]  /*1d80*/  VOTEU.ANY UP0, P0 ;  /* 0x0000000000ff7886 */ /* 0x000fe20000000100 */
[----:B------:R-:W-:Y:S01]  /*1d90*/  VOTEU.ANY UP1, P0 ;  /* 0x0000000000ff7886 */ /* 0x000fe20000020100 */
[----:B------:R-:W-:-:S03]  /*1da0*/  ISETP.GE.U32.AND P0, PT, R6, 0x81, PT ;  /* 0x000000810600780c */ /* 0x000fc60003f06070 */
[----:B------:R-:W-:Y:S02]  /*1db0*/  @UP0 UMOV UR24, UR4 ;  /* 0x0000000400180c82 */ /* 0x000fe40008000000 */
[----:B------:R2:W-:Y:S01]  /*1dc0*/  @UP1 UTCBAR [UR24], URZ ;  /* 0x000000ff180013e9 */ /* 0x0005e200080000ff */
[----:B------:R-:W-:Y:S06]  /*1dd0*/  BAR.SYNC.DEFER_BLOCKING 0x0 ;  /* 0x0000000000007b1d */ /* 0x000fec0000010000 */
[----:B------:R-:W3:Y:S02]  /*1de0*/  SYNCS.PHASECHK.TRANS64.TRYWAIT P1, [UR8+0x8010], RZ ;  /* 0x008010ffff0075a7 */ /* 0x000ee40008021108 */
[----:B--23--:R-:W-:Y:S05]  /*1df0*/  @!P1 BRA `(.L_x_56) ;  /* 0x0000000800a09947 */ /* 0x00cfea0003800000 */
.L_x_67:
[----:B------:R-:W-:Y:S05]  /*1e00*/  @!P0 BRA `(.L_x_53) ;  /* 0x00000004001c8947 */ /* 0x000fea0003800000 */
[----:B------:R-:W-:Y:S01]  /*1e10*/  IMAD.MOV.U32 R2, RZ, RZ, 0x1 ;  /* 0x00000001ff027424 */ /* 0x000fe200078e00ff */
[----:B------:R-:W2:Y:S01]  /*1e20*/  LDCU UR68, c[0x0][0x3a0] ;  /* 0x00007400ff4477ac */ /* 0x000ea20008000800 */
[----:B------:R-:W-:-:S05]  /*1e30*/  UMOV UR33, 0x80 ;  /* 0x0000008000217882 */ /* 0x000fca0000000000 */
.L_x_60:
[----:B------:R-:W-:Y:S01]  /*1e40*/  BAR.SYNC.DEFER_BLOCKING 0x0 ;  /* 0x0000000000007b1d */ /* 0x000fe20000010000 */
[----:B------:R-:W-:Y:S01]  /*1e50*/  @!P3 IMAD.MOV.U32 R3, RZ, RZ, 0x8000 ;  /* 0x00008000ff03b424 */ /* 0x000fe200078e00ff */
[----:B------:R-:W-:Y:S01]  /*1e60*/  ELECT P1, URZ, PT ;  /* 0x0000000000ff782f */ /* 0x000fe20003820000 */
[----:B------:R-:W-:-:S03]  /*1e70*/  ULOP3.LUT UR30, UR9, 0x1, URZ, 0xc0, !UPT ;  /* 0x00000001091e7892 */ /* 0x000fc6000f8ec0ff */
[C---:B------:R-:W-:Y:S02]  /*1e80*/  ISETP.LT.U32.AND P1, PT, R20.reuse, 0x40, P1 ;  /* 0x000000401400780c */ /* 0x040fe40000f21070 */
[----:B------:R-:W-:Y:S01]  /*1e90*/  ELECT P0, URZ, PT ;  /* 0x0000000000ff782f */ /* 0x000fe20003800000 */
[----:B------:R-:W-:Y:S02]  /*1ea0*/  ULEA UR28, UR30, UR8, 0xd ;  /* 0x000000081e1c7291 */ /* 0x000fe4000f8e68ff */
[----:B------:R-:W-:Y:S01]  /*1eb0*/  ULEA UR30, UR30, UR33, 0x6 ;  /* 0x000000211e1e7291 */ /* 0x000fe2000f8e30ff */
[----:B------:R-:W-:-:S06]  /*1ec0*/  ISETP.LT.U32.AND P0, PT, R20, 0x40, P0 ;  /* 0x000000401400780c */ /* 0x000fcc0000701070 */
[----:B------:R-:W-:Y:S01]  /*1ed0*/  UMOV UR26, UR30 ;  /* 0x0000001e001a7c82 */ /* 0x000fe20008000000 */
[----:B------:R-:W-:Y:S01]  /*1ee0*/  VOTEU.ANY UP0, P1 ;  /* 0x0000000000ff7886 */ /* 0x000fe20000800100 */
[----:B------:R3:W-:Y:S01]  /*1ef0*/  @!P3 SYNCS.ARRIVE.TRANS64 RZ, [UR8+0x8000], R3 ;  /* 0x00800003ffffb9a7 */ /* 0x0007e20008000008 */
[----:B------:R4:W-:Y:S06]  /*1f00*/  MEMBAR.ALL.CTA ;  /* 0x0000000000007992 */ /* 0x0009ec0000008000 */
[----:B----4-:R-:W4:Y:S01]  /*1f10*/  FENCE.VIEW.ASYNC.S ;  /* 0x00000000000073c6 */ /* 0x010f220000000000 */
[----:B------:R-:W-:Y:S01]  /*1f20*/  @UP0 UIADD3 UR29, UPT, UPT, UR8, 0x8000, URZ ;  /* 0x00008000081d0890 */ /* 0x000fe2000fffe0ff */
[----:B----4-:R-:W-:Y:S01]  /*1f30*/  VOTEU.ANY UP0, P1 ;  /* 0x0000000000ff7886 */ /* 0x010fe20000800100 */
[----:B------:R-:W-:Y:S01]  /*1f40*/  VOTEU.ANY UP1, P0 ;  /* 0x0000000000ff7886 */ /* 0x000fe20000020100 */
[----:B---3--:R-:W-:-:S04]  /*1f50*/  IMAD.U32 R3, R2, -0x80000000, RZ ;  /* 0x8000000002037824 */ /* 0x008fc800078e00ff */
[----:B------:R-:W-:Y:S02]  /*1f60*/  @UP1 UIADD3 UR24, UPT, UPT, UR28, 0x4000, URZ ;  /* 0x000040001c181890 */ /* 0x000fe4000fffe0ff */
[----:B------:R-:W-:Y:S01]  /*1f70*/  @UP1 UIADD3 UR25, UPT, UPT, UR8, 0x8000, URZ ;  /* 0x0000800008191890 */ /* 0x000fe2000fffe0ff */
[----:B------:R-:W-:Y:S01]  /*1f80*/  VOTEU.ANY UP1, P0 ;  /* 0x0000000000ff7886 */ /* 0x000fe20000020100 */
[----:B------:R-:W-:Y:S06]  /*1f90*/  BAR.SYNC.DEFER_BLOCKING 0x0 ;  /* 0x0000000000007b1d */ /* 0x000fec0000010000 */
[----:B------:R3:W-:Y:S01]  /*1fa0*/  @UP0 UTMALDG.2D [UR28], [UR10] ;  /* 0x0000001c0a0005b4 */ /* 0x0007e20008008000 */
[----:B------:R-:W-:Y:S01]  /*1fb0*/  UISETP.NE.U32.AND UP0, UPT, UR9, URZ, UPT ;  /* 0x000000ff0900728c */ /* 0x000fe2000bf05070 */
[----:B------:R-:W-:Y:S06]  /*1fc0*/  BAR.SYNC.DEFER_BLOCKING 0x0 ;  /* 0x0000000000007b1d */ /* 0x000fec0000010000 */
[----:B------:R3:W-:Y:S02]  /*1fd0*/  @UP1 UTMALDG.2D [UR24], [UR6] ;  /* 0x00000018060015b4 */ /* 0x0007e40008008000 */
[----:B------:R-:W-:Y:S06]  /*1fe0*/  BAR.SYNC.DEFER_BLOCKING 0x0 ;  /* 0x0000000000007b1d */ /* 0x000fec0000010000 */
[----:B------:R-:W4:Y:S02]  /*1ff0*/  SYNCS.PHASECHK.TRANS64.TRYWAIT P0, [UR8+0x8000], R3 ;  /* 0x00800003ff0075a7 */ /* 0x000f240008001108 */
[----:B---34-:R-:W-:Y:S05]  /*2000*/  @!P0 BRA `(.L_x_57) ;  /* 0x0000000800288947 */ /* 0x018fea0003800000 */
.L_x_68:
[----:B------:R-:W-:Y:S05]  /*2010*/  BRA.U UP0, `(.L_x_58) ;  /* 0x0000000100647547 */ /* 0x000fea000b800000 */
[----:B------:R-:W-:Y:S01]  /*2020*/  UMOV UR24, 0x0 ;  /* 0x0000000000187882 */ /* 0x000fe20000000000 */
[----:B------:R-:W-:Y:S01]  /*2030*/  UMOV UR25, 0x4100490 ;  /* 0x0410049000197882 */ /* 0x000fe20000000000 */
[----:B------:R-:W-:Y:S01]  /*2040*/  UMOV UR28, 0x0 ;  /* 0x00000000001c7882 */ /* 0x000fe20000000000 */
[----:B------:R-:W-:Y:S01]  /*2050*/  UMOV UR29, 0x4100490 ;  /* 0x04100490001d7882 */ /* 0x000fe20000000000 */
        /* <DEDUP_REMOVED lines=21> */
.L_x_58:
[----:B------:R-:W-:-:S04]  /*21b0*/  ELECT P0, URZ, PT ;  /* 0x0000000000ff782f */ /* 0x000fc80003800000 */
[----:B------:R-:W-:-:S13]  /*21c0*/  ISETP.LT.U32.AND P0, PT, R20, 0x20, P0 ;  /* 0x000000201400780c */ /* 0x000fda0000701070 */
[----:B------:R-:W-:Y:S01]  /*21d0*/  VOTEU.ANY UP0, P0 ;  /* 0x0000000000ff7886 */ /* 0x000fe20000000100 */
[----:B------:R-:W-:-:S04]  /*21e0*/  VOTEU.ANY UP1, P0 ;  /* 0x0000000000ff7886 */ /* 0x000fc80000020100 */
[----:B---3--:R-:W-:Y:S02]  /*21f0*/  @UP0 UMOV UR24, UR4 ;  /* 0x0000000400180c82 */ /* 0x008fe40008000000 */
[----:B------:R3:W-:Y:S01]  /*2200*/  @UP1 UTCBAR [UR24], URZ ;  /* 0x000000ff180013e9 */ /* 0x0007e200080000ff */
[----:B------:R-:W-:Y:S06]  /*2210*/  BAR.SYNC.DEFER_BLOCKING 0x0 ;  /* 0x0000000000007b1d */ /* 0x000fec0000010000 */
[----:B------:R-:W4:Y:S02]  /*2220*/  SYNCS.PHASECHK.TRANS64.TRYWAIT P0, [UR8+0x8010], R3 ;  /* 0x00801003ff0075a7 */ /* 0x000f240008001108 */
[----:B---34-:R-:W-:Y:S05]  /*2230*/  @!P0 BRA `(.L_x_59) ;  /* 0x0000000400a88947 */ /* 0x018fea0003800000 */
.L_x_69:
[----:B------:R-:W-:Y:S01]  /*2240*/  UIADD3 UR33, UPT, UPT, UR33, 0x80, URZ ;  /* 0x0000008021217890 */ /* 0x000fe2000fffe0ff */
[----:B------:R-:W-:-:S03]  /*2250*/  LOP3.LUT R2, R2, 0x1, RZ, 0x3c, !PT ;  /* 0x0000000102027812 */ /* 0x000fc600078e3cff */
[----:B--2---:R-:W-:-:S09]  /*2260*/  UISETP.GE.AND UP0, UPT, UR33, UR68, UPT ;  /* 0x000000442100728c */ /* 0x004fd2000bf06270 */
[----:B------:R-:W-:Y:S05]  /*2270*/  BRA.U !UP0, `(.L_x_60) ;  /* 0xfffffff908f07547 */ /* 0x000fea000b83ffff */
.L_x_53:
[----:B---34-:R-:W-:Y:S06]  /*2280*/  BAR.SYNC.DEFER_BLOCKING 0x0 ;  /* 0x0000000000007b1d */ /* 0x018fec0000010000 */
[----:B------:R-:W-:Y:S04]  /*2290*/  BSSY.RECONVERGENT B5, `(.L_x_61) ;  /* 0x0000004000057945 */ /* 0x000fe80003800200 */
[----:B------:R-:W-:Y:S05]  /*22a0*/  @P3 BRA `(.L_x_62) ;  /* 0x0000000000083947 */ /* 0x000fea0003800000 */
[----:B------:R-:W3:Y:S02]  /*22b0*/  SYNCS.CCTL.IV [UR8+0x8000] ;  /* 0x00800000ff0079b1 */ /* 0x000ee40008000008 */
[----:B---3--:R-:W3:Y:S02]  /*22c0*/  SYNCS.CCTL.IV [UR8+0x8010] ;  /* 0x00801000ff0079b1 */ /* 0x008ee40008000008 */
.L_x_62:
[----:B--2---:R-:W-:Y:S05]  /*22d0*/  BSYNC.RECONVERGENT B5 ;  /* 0x0000000000057941 */ /* 0x004fea0003800200 */
.L_x_61:
[----:B------:R-:W-:Y:S01]  /*22e0*/  USHF.L.U32 UR4, UR9, 0x15, URZ ;  /* 0x0000001509047899 */ /* 0x000fe200080006ff */
[C---:B------:R-:W-:Y:S01]  /*22f0*/  IMAD.SHL.U32 R2, R0.reuse, 0x40, RZ ;  /* 0x0000004000027824 */ /* 0x040fe200078e00ff */
[----:B------:R-:W-:Y:S01]  /*2300*/  USHF.L.U32 UR9, UR9, 0x3, URZ ;  /* 0x0000000309097899 */ /* 0x000fe200080006ff */
[C---:B------:R-:W-:Y:S01]  /*2310*/  IMAD.SHL.U32 R21, R0.reuse, 0x2, RZ ;  /* 0x0000000200157824 */ /* 0x040fe200078e00ff */
[----:B------:R-:W-:Y:S01]  /*2320*/  ULOP3.LUT UR4, UR4, 0x600000, URZ, 0xc0, !UPT ;  /* 0x0060000004047892 */ /* 0x000fe2000f8ec0ff */
[C---:B------:R-:W-:Y:S01]  /*2330*/  IMAD.SHL.U32 R3, R0.reuse, 0x10, RZ ;  /* 0x0000001000037824 */ /* 0x040fe200078e00ff */
[----:B------:R-:W-:Y:S01]  /*2340*/  ULOP3.LUT UR9, UR9, 0x20, URZ, 0xc0, !UPT ;  /* 0x0000002009097892 */ /* 0x000fe2000f8ec0ff */
[----:B------:R-:W-:Y:S01]  /*2350*/  SHF.R.U32.HI R22, RZ, 0x1, R0 ;  /* 0x00000001ff167819 */ /* 0x000fe20000011600 */
[----:B------:R-:W-:Y:S01]  /*2360*/  IMAD.SHL.U32 R0, R0, 0x80, RZ ;  /* 0x0000008000007824 */ /* 0x000fe200078e00ff */
[----:B------:R-:W-:Y:S01]  /*2370*/  LOP3.LUT R2, R2, 0x1800, RZ, 0xc0, !PT ;  /* 0x0000180002027812 */ /* 0x000fe200078ec0ff */
[----:B------:R-:W-:Y:S01]  /*2380*/  UIADD3 UR4, UPT, UPT, UR9, UR4, UR32 ;  /* 0x0000000409047290 */ /* 0x000fe2000fffe020 */
[----:B------:R-:W-:-:S02]  /*2390*/  LOP3.LUT R21, R21, 0x20, RZ, 0xc0, !PT ;  /* 0x0000002015157812 */ /* 0x000fc400078ec0ff */
[----:B------:R-:W-:Y:S02]  /*23a0*/  ELECT P0, URZ, PT ;  /* 0x0000000000ff782f */ /* 0x000fe40003800000 */
[----:B------:R-:W-:Y:S01]  /*23b0*/  LOP3.LUT R2, R2, 0x70, R3, 0xf8, !PT ;  /* 0x0000007002027812 */ /* 0x000fe200078ef803 */
[----:B------:R-:W-:Y:S01]  /*23c0*/  UMOV UR9, UR27 ;  /* 0x0000001b00097c82 */ /* 0x000fe20008000000 */
[----:B------:R-:W-:Y:S01]  /*23d0*/  LOP3.LUT R21, R21, 0x40, R22, 0xf8, !PT ;  /* 0x0000004015157812 */ /* 0x000fe200078ef816 */
[----:B------:R-:W-:Y:S01]  /*23e0*/  UMOV UR10, UR31 ;  /* 0x0000001f000a7c82 */ /* 0x000fe20008000000 */
[----:B------:R-:W-:Y:S01]  /*23f0*/  ISETP.LT.U32.AND P0, PT, R20, 0x20, P0 ;  /* 0x000000201400780c */ /* 0x000fe20000701070 */
[----:B-----5:R-:W-:Y:S01]  /*2400*/  LDTM.16dp32bit_t0_t15.x16 R4, tmem[UR4] ;  /* 0x00000004000479ee */ /* 0x020fe20008a00000 */
[----:B------:R-:W2:Y:S01]  /*2410*/  LDTM.16dp32bit_t16_t31.x16 R4, tmem[UR4+0x10] ;  /* 0x00001004000479ee */ /* 0x000ea20008a20000 */
[----:B------:R-:W-:Y:S01]  /*2420*/  LOP3.LUT R21, R2, R21, RZ, 0x3c, !PT ;  /* 0x0000001502157212 */ /* 0x000fe200078e3cff */
[----:B------:R-:W-:-:S03]  /*2430*/  NOP ;  /* 0x0000000000007918 */ /* 0x000fc60000000000 */
[----:B------:R-:W-:-:S04]  /*2440*/  LOP3.LUT R0, R21, 0x780, R0, 0xf8, !PT ;  /* 0x0000078015007812 */ /* 0x000fc800078ef800 */
[----:B------:R-:W-:Y:S02]  /*2450*/  LOP3.LUT R2, R0, 0x10, RZ, 0x3c, !PT ;  /* 0x0000001000027812 */ /* 0x000fe400078e3cff */
[----:B--2---:R-:W-:Y:S01]  /*2460*/  VOTEU.ANY UP1, P0 ;  /* 0x0000000000ff7886 */ /* 0x004fe20000020100 */
[----:B------:R-:W-:Y:S01]  /*2470*/  VOTEU.ANY UP0, P0 ;  /* 0x0000000000ff7886 */ /* 0x000fe20000000100 */
[----:B------:R-:W-:Y:S02]  /*2480*/  F2FP.BF16.F32.PACK_AB R4, R5, R4 ;  /* 0x000000040504723e */ /* 0x000fe400000010ff */
[----:B------:R-:W-:Y:S02]  /*2490*/  F2FP.BF16.F32.PACK_AB R5, R7, R6 ;  /* 0x000000060705723e */ /* 0x000fe400000010ff */
[----:B------:R-:W-:Y:S02]  /*24a0*/  F2FP.BF16.F32.PACK_AB R12, R13, R12 ;  /* 0x0000000c0d0c723e */ /* 0x000fe400000010ff */
[----:B------:R-:W-:-:S02]  /*24b0*/  F2FP.BF16.F32.PACK_AB R6, R9, R8 ;  /* 0x000000080906723e */ /* 0x000fc400000010ff */
[----:B------:R-:W-:Y:S02]  /*24c0*/  F2FP.BF16.F32.PACK_AB R7, R11, R10 ;  /* 0x0000000a0b07723e */ /* 0x000fe400000010ff */
[----:B------:R-:W-:Y:S02]  /*24d0*/  F2FP.BF16.F32.PACK_AB R13, R15, R14 ;  /* 0x0000000e0f0d723e */ /* 0x000fe400000010ff */
[----:B------:R-:W-:Y:S01]  /*24e0*/  F2FP.BF16.F32.PACK_AB R14, R17, R16 ;  /* 0x00000010110e723e */ /* 0x000fe200000010ff */
[----:B---3--:R2:W-:Y:S01]  /*24f0*/  STS.128 [R0+UR8], R4 ;  /* 0x0000000400007988 */ /* 0x0085e20008000c08 */
[----:B------:R-:W-:-:S05]  /*2500*/  F2FP.BF16.F32.PACK_AB R15, R19, R18 ;  /* 0x00000012130f723e */ /* 0x000fca00000010ff */
[----:B------:R2:W-:Y:S01]  /*2510*/  STS.128 [R2+UR8], R12 ;  /* 0x0000000c02007988 */ /* 0x0005e20008000c08 */
[----:B------:R3:W-:Y:S06]  /*2520*/  MEMBAR.ALL.CTA ;  /* 0x0000000000007992 */ /* 0x0007ec0000008000 */
[----:B---3--:R-:W3:Y:S02]  /*2530*/  FENCE.VIEW.ASYNC.S ;  /* 0x00000000000073c6 */ /* 0x008ee40000000000 */
[----:B---3--:R-:W-:Y:S06]  /*2540*/  BAR.SYNC.DEFER_BLOCKING 0x0 ;  /* 0x0000000000007b1d */ /* 0x008fec0000010000 */
[----:B------:R2:W-:Y:S01]  /*2550*/  @UP1 UTMASTG.2D [UR8], [UR12] ;  /* 0x000000080c0013b5 */ /* 0x0005e20008008000 */
[----:B------:R0:W-:Y:S01]  /*2560*/  UTMACMDFLUSH ;  /* 0x00000000000079b7 */ /* 0x0001e20000000000 */
[----:B------:R-:W-:-:S04]  /*2570*/  DEPBAR.LE SB0, 0x0 ;  /* 0x000080000000791a */ /* 0x000fc80000000000 */
[----:B------:R-:W-:Y:S08]  /*2580*/  BAR.SYNC.DEFER_BLOCKING 0x0 ;  /* 0x0000000000007b1d */ /* 0x000ff00000010000 */
[----:B------:R-:W-:Y:S06]  /*2590*/  BAR.SYNC.DEFER_BLOCKING 0x0 ;  /* 0x0000000000007b1d */ /* 0x000fec0000010000 */
[----:B--2---:R-:W-:Y:S05]  /*25a0*/  @P2 BRA `(.L_x_63) ;  /* 0x0000000000a02947 */ /* 0x004fea0003800000 */
[----:B------:R-:W2:Y:S01]  /*25b0*/  S2UR UR5, SR_CgaCtaId ;  /* 0x00000000000579c3 */ /* 0x000ea20000008800 */
[----:B------:R-:W-:Y:S01]  /*25c0*/  NOP ;  /* 0x0000000000007918 */ /* 0x000fe20000000000 */
[----:B------:R-:W-:Y:S01]  /*25d0*/  UMOV UR4, 0x50 ;  /* 0x0000005000047882 */ /* 0x000fe20000000000 */
[----:B------:R-:W-:Y:S02]  /*25e0*/  IMAD.U32 R0, RZ, RZ, UR32 ;  /* 0x00000020ff007e24 */ /* 0x000fe4000f8e00ff */
[----:B------:R-:W-:Y:S02]  /*25f0*/  IMAD.MOV.U32 R3, RZ, RZ, 0x3 ;  /* 0x00000003ff037424 */ /* 0x000fe400078e00ff */
[----:B------:R-:W-:Y:S01]  /*2600*/  IMAD.MOV.U32 R7, RZ, RZ, 0x1 ;  /* 0x00000001ff077424 */ /* 0x000fe200078e00ff */
[----:B------:R-:W-:-:S04]  /*2610*/  LOP3.LUT R0, R0, 0xffff, RZ, 0xc0, !PT ;  /* 0x0000ffff00007812 */ /* 0x000fc800078ec0ff */
[----:B------:R-:W-:-:S05]  /*2620*/  SHF.R.U32.HI R0, RZ, 0x5, R0 ;  /* 0x00000005ff007819 */ /* 0x000fca0000011600 */
[----:B------:R-:W-:Y:S01]  /*2630*/  VIADD R2, R0, 0x10 ;  /* 0x0000001000027836 */ /* 0x000fe20000000000 */
[----:B------:R-:W-:Y:S01]  /*2640*/  SHF.L.U32 R0, R3, R0, RZ ;  /* 0x0000000003007219 */ /* 0x000fe200000006ff */
[----:B--2---:R-:W-:-:S03]  /*2650*/  ULEA UR6, UR5, UR4, 0x18 ;  /* 0x0000000405067291 */ /* 0x004fc6000f8ec0ff */
[----:B------:R-:W-:-:S04]  /*2660*/  SHF.L.U32 R3, R7, R2, RZ ;  /* 0x0000000207037219 */ /* 0x000fc800000006ff */
[----:B------:R-:W-:Y:S02]  /*2670*/  LOP3.LUT R0, R3, R0, RZ, 0xfc, !PT ;  /* 0x0000000003007212 */ /* 0x000fe400078efcff */
[----:B------:R-:W2:Y:S02]  /*2680*/  LDS R5, [UR6] ;  /* 0x00000006ff057984 */ /* 0x000ea40008000800 */
[C---:B------:R-:W-:Y:S02]  /*2690*/  LOP3.LUT R2, R0.reuse, 0xffff, RZ, 0xc0, !PT ;  /* 0x0000ffff00027812 */ /* 0x040fe400078ec0ff */
[----:B--2---:R-:W-:-:S04]  /*26a0*/  LOP3.LUT R3, R0, 0xffff, R5, 0x80, !PT ;  /* 0x0000ffff00037812 */ /* 0x004fc800078e8005 */
[----:B------:R-:W-:-:S13]  /*26b0*/  ISETP.NE.AND P0, PT, R3, R2, PT ;  /* 0x000000020300720c */ /* 0x000fda0003f05270 */
[----:B------:R-:W-:Y:S05]  /*26c0*/  @P0 BRA `(.L_x_64) ;  /* 0x0000000000500947 */ /* 0x000fea0003800000 */
[----:B------:R-:W-:Y:S02]  /*26d0*/  SHF.R.U32.HI R5, RZ, 0x10, R5 ;  /* 0x00000010ff057819 */ /* 0x000fe40000011605 */
[----:B------:R-:W-:-:S04]  /*26e0*/  SHF.R.U32.HI R2, RZ, 0x10, R0 ;  /* 0x00000010ff027819 */ /* 0x000fc80000011600 */
[----:B------:R-:W-:-:S04]  /*26f0*/  LOP3.LUT R5, R5, R2, RZ, 0xc0, !PT ;  /* 0x0000000205057212 */ /* 0x000fc800078ec0ff */
[----:B------:R-:W-:-:S13]  /*2700*/  ISETP.NE.AND P0, PT, R5, R2, PT ;  /* 0x000000020500720c */ /* 0x000fda0003f05270 */
[----:B------:R-:W-:Y:S05]  /*2710*/  @P0 BRA `(.L_x_65) ;  /* 0x0000000000300947 */ /* 0x000fea0003800000 */
[----:B------:R-:W-:Y:S01]  /*2720*/  R2UR UR4, R0 ;  /* 0x00000000000472ca */ /* 0x000fe200000e0000 */
[----:B------:R-:W-:Y:S01]  /*2730*/  VOTEU.ANY UR5, UPT, PT ;  /* 0x0000000000057886 */ /* 0x000fe200038e0100 */
[----:B------:R-:W2:Y:S01]  /*2740*/  S2R R0, SR_LANEID ;  /* 0x0000000000007919 */ /* 0x000ea20000000000 */
[----:B------:R-:W-:-:S10]  /*2750*/  UFLO.U32 UR5, UR5 ;  /* 0x00000005000572bd */ /* 0x000fd400080e0000 */
[----:B------:R-:W-:-:S06]  /*2760*/  ULOP3.LUT UR4, URZ, UR4, URZ, 0x33, !UPT ;  /* 0x00000004ff047292 */ /* 0x000fcc000f8e33ff */
[----:B------:R-:W-:-:S04]  /*2770*/  IMAD.U32 R2, RZ, RZ, UR4 ;  /* 0x00000004ff027e24 */ /* 0x000fc8000f8e00ff */
[----:B------:R-:W3:Y:S02]  /*2780*/  REDUX UR7, R2 ;  /* 0x00000000020773c4 */ /* 0x000ee40000000000 */
[----:B------:R4:W-:Y:S01]  /*2790*/  UTCATOMSWS.AND URZ, UR4 ;  /* 0x0000000400ff79e3 */ /* 0x0009e20008000000 */
[----:B--2---:R-:W-:Y:S01]  /*27a0*/  ISETP.EQ.U32.AND P0, PT, R0, UR5, PT ;  /* 0x0000000500007c0c */ /* 0x004fe2000bf02070 */
[----:B---3--:R-:W-:-:S12]  /*27b0*/  IMAD.U32 R0, RZ, RZ, UR7 ;  /* 0x00000007ff007e24 */ /* 0x008fd8000f8e00ff */
[----:B------:R4:W-:Y:S01]  /*27c0*/  @P0 ATOMS.AND RZ, [UR6], R0 ;  /* 0x00000000ffff098c */ /* 0x0009e2000a800006 */
[----:B------:R-:W-:Y:S05]  /*27d0*/  BRA `(.L_x_63) ;  /* 0x0000000000147947 */ /* 0x000fea0003800000 */
.L_x_65:
[----:B------:R-:W-:-:S07]  /*27e0*/  MOV R2, 0x2800 ;  /* 0x0000280000027802 */ /* 0x000fce0000000f00 */
[----:B-1----:R-:W-:Y:S05]  /*27f0*/  CALL.REL.NOINC `($__internal_0_$__cuda_sm10x_tcgen05_guardrail_trap_col_being_dealloced_not_returned_by_alloc) ;  /* 0x0000000000447944 */ /* 0x002fea0003c00000 */
[----:B------:R-:W-:Y:S05]  /*2800*/  BRA `(.L_x_63) ;  /* 0x0000000000087947 */ /* 0x000fea0003800000 */
.L_x_64:
[----:B------:R-:W-:-:S07]  /*2810*/  MOV R2, 0x2830 ;  /* 0x0000283000027802 */ /* 0x000fce0000000f00 */
[----:B-1----:R-:W-:Y:S05]  /*2820*/  CALL.REL.NOINC `($__internal_2_$__cuda_sm10x_tcgen05_guardrail_trap_unallocated_columns_being_dealloced) ;  /* 0x0000000000507944 */ /* 0x002fea0003c00000 */
.L_x_63:
[----:B------:R-:W-:Y:S01]  /*2830*/  NOP ;  /* 0x0000000000007918 */ /* 0x000fe20000000000 */
[----:B----4-:R-:W-:Y:S05]  /*2840*/  EXIT ;  /* 0x000000000000794d */ /* 0x010fea0003800000 */
.L_x_54:
[----:B------:R-:W2:Y:S02]  /*2850*/  SYNCS.PHASECHK.TRANS64.TRYWAIT P0, [UR8+0x8000], RZ ;  /* 0x008000ffff0075a7 */ /* 0x000ea40008001108 */
[----:B--2---:R-:W-:Y:S05]  /*2860*/  @!P0 BRA `(.L_x_54) ;  /* 0xfffffffc00f88947 */ /* 0x004fea000383ffff */
[----:B------:R-:W-:Y:S05]  /*2870*/  BRA `(.L_x_66) ;  /* 0xfffffff000c87947 */ /* 0x000fea000383ffff */
.L_x_56:
[----:B------:R-:W2:Y:S02]  /*2880*/  SYNCS.PHASECHK.TRANS64.TRYWAIT P1, [UR8+0x8010], RZ ;  /* 0x008010ffff0075a7 */ /* 0x000ea40008021108 */
[----:B--2---:R-:W-:Y:S05]  /*2890*/  @!P1 BRA `(.L_x_56) ;  /* 0xfffffffc00f89947 */ /* 0x004fea000383ffff */
[----:B------:R-:W-:Y:S05]  /*28a0*/  BRA `(.L_x_67) ;  /* 0xfffffff400547947 */ /* 0x000fea000383ffff */
.L_x_57:
[----:B------:R-:W3:Y:S02]  /*28b0*/  SYNCS.PHASECHK.TRANS64.TRYWAIT P0, [UR8+0x8000], R3 ;  /* 0x00800003ff0075a7 */ /* 0x000ee40008001108 */
[----:B---3--:R-:W-:Y:S05]  /*28c0*/  @!P0 BRA `(.L_x_57) ;  /* 0xfffffffc00f88947 */ /* 0x008fea000383ffff */
[----:B------:R-:W-:Y:S05]  /*28d0*/  BRA `(.L_x_68) ;  /* 0xfffffff400cc7947 */ /* 0x000fea000383ffff */
.L_x_59:
[----:B------:R-:W3:Y:S02]  /*28e0*/  SYNCS.PHASECHK.TRANS64.TRYWAIT P0, [UR8+0x8010], R3 ;  /* 0x00801003ff0075a7 */ /* 0x000ee40008001108 */
[----:B---3--:R-:W-:Y:S05]  /*28f0*/  @!P0 BRA `(.L_x_59) ;  /* 0xfffffffc00f88947 */ /* 0x008fea000383ffff */
[----:B------:R-:W-:Y:S05]  /*2900*/  BRA `(.L_x_69) ;  /* 0xfffffff8004c7947 */ /* 0x000fea000383ffff */
        .weak           $__internal_0_$__cuda_sm10x_tcgen05_guardrail_trap_col_being_dealloced_not_returned_by_alloc
        .type           $__internal_0_$__cuda_sm10x_tcgen05_guardrail_trap_col_being_dealloced_not_returned_by_alloc,@function
        .size           $__internal_0_$__cuda_sm10x_tcgen05_guardrail_trap_col_being_dealloced_not_returned_by_alloc,($__internal_1_$__cuda_sm10x_tcgen05_guardrail_trap_phase_invalid_during_alloc - $__internal_0_$__cuda_sm10x_tcgen05_guardrail_trap_col_being_dealloced_not_returned_by_alloc)
$__internal_0_$__cuda_sm10x_tcgen05_guardrail_trap_col_being_dealloced_not_returned_by_alloc:
[----:B------:R-:W-:Y:S05]  /*2910*/  BPT.TRAP 0x1 ;  /* 0x000000040000795c */ /* 0x000fea0000300000 */
[----:B------:R-:W-:-:S04]  /*2920*/  IMAD.MOV.U32 R3, RZ, RZ, 0x0 ;  /* 0x00000000ff037424 */ /* 0x000fc800078e00ff */
[----:B------:R-:W-:Y:S05]  /*2930*/  RET.REL.NODEC R2 `(gluon_tcgen05) ;  /* 0xffffffd402b07950 */ /* 0x000fea0003c3ffff */
        .weak           $__internal_1_$__cuda_sm10x_tcgen05_guardrail_trap_phase_invalid_during_alloc
        .type           $__internal_1_$__cuda_sm10x_tcgen05_guardrail_trap_phase_invalid_during_alloc,@function
        .size           $__internal_1_$__cuda_sm10x_tcgen05_guardrail_trap_phase_invalid_during_alloc,($__internal_2_$__cuda_sm10x_tcgen05_guardrail_trap_unallocated_columns_being_dealloced - $__internal_1_$__cuda_sm10x_tcgen05_guardrail_trap_phase_invalid_during_alloc)
$__internal_1_$__cuda_sm10x_tcgen05_guardrail_trap_phase_invalid_during_alloc:
[----:B------:R-:W-:Y:S05]  /*2940*/  BPT.TRAP 0x1 ;  /* 0x000000040000795c */ /* 0x000fea0000300000 */
[----:B------:R-:W-:-:S04]  /*2950*/  IMAD.MOV.U32 R3, RZ, RZ, 0x0 ;  /* 0x00000000ff037424 */ /* 0x000fc800078e00ff */
[----:B------:R-:W-:Y:S05]  /*2960*/  RET.REL.NODEC R2 `(gluon_tcgen05) ;  /* 0xffffffd402a47950 */ /* 0x000fea0003c3ffff */
        .weak           $__internal_2_$__cuda_sm10x_tcgen05_guardrail_trap_unallocated_columns_being_dealloced
        .type           $__internal_2_$__cuda_sm10x_tcgen05_guardrail_trap_unallocated_columns_being_dealloced,@function
        .size           $__internal_2_$__cuda_sm10x_tcgen05_guardrail_trap_unallocated_columns_being_dealloced,(.L_x_73 - $__internal_2_$__cuda_sm10x_tcgen05_guardrail_trap_unallocated_columns_being_dealloced)
$__internal_2_$__cuda_sm10x_tcgen05_guardrail_trap_unallocated_columns_being_dealloced:
[----:B------:R-:W-:Y:S05]  /*2970*/  BPT.TRAP 0x1 ;  /* 0x000000040000795c */ /* 0x000fea0000300000 */
[----:B------:R-:W-:-:S04]  /*2980*/  IMAD.MOV.U32 R3, RZ, RZ, 0x0 ;  /* 0x00000000ff037424 */ /* 0x000fc800078e00ff */
[----:B------:R-:W-:Y:S05]  /*2990*/  RET.REL.NODEC R2 `(gluon_tcgen05) ;  /* 0xffffffd402987950 */ /* 0x000fea0003c3ffff */
.L_x_70:
[----:B------:R-:W-:-:S00]  /*29a0*/  BRA `(.L_x_70) ;  /* 0xfffffffc00fc7947 */ /* 0x000fc0000383ffff */
[----:B------:R-:W-:-:S00]  /*29b0*/  NOP ;  /* 0x0000000000007918 */ /* 0x000fc00000000000 */
        /* <DEDUP_REMOVED lines=12> */
.L_x_73:


//--------------------- .nv.shared.gluon_tcgen05  --------------------------
	.section	.nv.shared.gluon_tcgen05,"aw",@nobits
	.sectionflags	@""
	.align	16
	.zero		1024


//--------------------- .nv.shared.reserved.0     --------------------------
	.section	.nv.shared.reserved.0,"aw",@nobits
	.align	8
	.weak		__nv_reservedSMEM_offset_0_alias
	.size		__nv_reservedSMEM_offset_0_alias, 0, 64
	.other		__nv_reservedSMEM_offset_0_alias,@"STO_CUDA_RESERVED_SHARED STV_DEFAULT"
__nv_reservedSMEM_offset_0_alias:
	.zero		0
.nv.shared.reserved.0:
	.zero		64
	.weak		__nv_reservedSMEM_allocation_phase
	.type		__nv_reservedSMEM_allocation_phase,@object
	.size		__nv_reservedSMEM_allocation_phase,(.L_0 - __nv_reservedSMEM_allocation_phase)
__nv_reservedSMEM_allocation_phase:
	.zero		1
.L_0:
	.zero		7
	.weak		__nv_reservedSMEM_devtool_atexit_pc
	.type		__nv_reservedSMEM_devtool_atexit_pc,@object
	.size		__nv_reservedSMEM_devtool_atexit_pc,(__nv_reservedSMEM_allocation_mask - __nv_reservedSMEM_devtool_atexit_pc)
__nv_reservedSMEM_devtool_atexit_pc:
	.zero		8
	.weak		__nv_reservedSMEM_allocation_mask
	.type		__nv_reservedSMEM_allocation_mask,@object
	.size		__nv_reservedSMEM_allocation_mask,(.L_2 - __nv_reservedSMEM_allocation_mask)
__nv_reservedSMEM_allocation_mask:
	.zero		4
.L_2:


//--------------------- .nv.constant0.gluon_tcgen05 --------------------------
	.section	.nv.constant0.gluon_tcgen05,"a",@progbits
	.sectionflags	@""
	.align	4
.nv.constant0.gluon_tcgen05:
	.zero		976


//--------------------- SYMBOLS --------------------------

	.type		.nv.reservedSmem.offset0,@object
	.size		.nv.reservedSmem.offset0,0x4
	.type		.nv.reservedSmem.cap,@object
	.size		.nv.reservedSmem.cap,0x4
